//
// Generated by NVIDIA NVVM Compiler
//
// Compiler Build ID: CL-36424714
// Cuda compilation tools, release 13.0, V13.0.88
// Based on NVVM 20.0.0
//

.version 9.0
.target sm_100
.address_size 64

	// .globl	_Z3runP5Statemi
.extern .func  (.param .b32 func_retval0) vprintf
(
	.param .b64 vprintf_param_0,
	.param .b64 vprintf_param_1
)
;
.global .align 4 .b8 precalc_xorwow_matrix[102400];
.global .align 4 .b8 precalc_xorwow_offset_matrix[102400];
.global .align 4 .b8 mrg32k3aM1[2304];
.global .align 4 .b8 mrg32k3aM2[2304];
.global .align 4 .b8 mrg32k3aM1SubSeq[2016];
.global .align 4 .b8 mrg32k3aM2SubSeq[2016];
.global .align 4 .b8 mrg32k3aM1Seq[2304];
.global .align 4 .b8 mrg32k3aM2Seq[2304];
.const .align 8 .b8 __cr_lgamma_table[72];
.global .attribute(.managed) .align 4 .u32 RAND_POSSIBLE_OUTCOME = 2;
.global .attribute(.managed) .align 4 .u32 NUM_PARAMETERS = 3;
.global .attribute(.managed) .align 4 .u32 NUM_RANDOM_PARAMETERS = 2;
.global .attribute(.managed) .align 4 .u32 NUM_SHOTS = 4;
.global .attribute(.managed) .align 8 .u64 STATE_COUNTER = 1;
.global .attribute(.managed) .align 4 .b8 DISTRIBUTION[8];
.global .attribute(.managed) .align 8 .u64 params;
.global .align 1 .b8 _ZN34_INTERNAL_aec3521b_4_k_cu_3a6176a74cuda3std3__45__cpo5beginE[1];
.global .align 1 .b8 _ZN34_INTERNAL_aec3521b_4_k_cu_3a6176a74cuda3std3__45__cpo3endE[1];
.global .align 1 .b8 _ZN34_INTERNAL_aec3521b_4_k_cu_3a6176a74cuda3std3__45__cpo6cbeginE[1];
.global .align 1 .b8 _ZN34_INTERNAL_aec3521b_4_k_cu_3a6176a74cuda3std3__45__cpo4cendE[1];
.global .align 1 .b8 _ZN34_INTERNAL_aec3521b_4_k_cu_3a6176a74cuda3std3__45__cpo6rbeginE[1];
.global .align 1 .b8 _ZN34_INTERNAL_aec3521b_4_k_cu_3a6176a74cuda3std3__45__cpo4rendE[1];
.global .align 1 .b8 _ZN34_INTERNAL_aec3521b_4_k_cu_3a6176a74cuda3std3__45__cpo7crbeginE[1];
.global .align 1 .b8 _ZN34_INTERNAL_aec3521b_4_k_cu_3a6176a74cuda3std3__45__cpo5crendE[1];
.global .align 1 .b8 _ZN34_INTERNAL_aec3521b_4_k_cu_3a6176a74cuda3std3__436_GLOBAL__N__aec3521b_4_k_cu_3a6176a76ignoreE[1];
.global .align 1 .b8 _ZN34_INTERNAL_aec3521b_4_k_cu_3a6176a74cuda3std3__419piecewise_constructE[1];
.global .align 1 .b8 _ZN34_INTERNAL_aec3521b_4_k_cu_3a6176a74cuda3std3__48in_placeE[1];
.global .align 1 .b8 _ZN34_INTERNAL_aec3521b_4_k_cu_3a6176a74cuda3std3__420unreachable_sentinelE[1];
.global .align 1 .b8 _ZN34_INTERNAL_aec3521b_4_k_cu_3a6176a74cuda3std3__47nulloptE[1];
.global .align 1 .b8 _ZN34_INTERNAL_aec3521b_4_k_cu_3a6176a74cuda3std3__48unexpectE[1];
.global .align 1 .b8 _ZN34_INTERNAL_aec3521b_4_k_cu_3a6176a74cuda3std6ranges3__45__cpo4swapE[1];
.global .align 1 .b8 _ZN34_INTERNAL_aec3521b_4_k_cu_3a6176a74cuda3std6ranges3__45__cpo9iter_moveE[1];
.global .align 1 .b8 _ZN34_INTERNAL_aec3521b_4_k_cu_3a6176a74cuda3std6ranges3__45__cpo5beginE[1];
.global .align 1 .b8 _ZN34_INTERNAL_aec3521b_4_k_cu_3a6176a74cuda3std6ranges3__45__cpo3endE[1];
.global .align 1 .b8 _ZN34_INTERNAL_aec3521b_4_k_cu_3a6176a74cuda3std6ranges3__45__cpo6cbeginE[1];
.global .align 1 .b8 _ZN34_INTERNAL_aec3521b_4_k_cu_3a6176a74cuda3std6ranges3__45__cpo4cendE[1];
.global .align 1 .b8 _ZN34_INTERNAL_aec3521b_4_k_cu_3a6176a74cuda3std6ranges3__45__cpo7advanceE[1];
.global .align 1 .b8 _ZN34_INTERNAL_aec3521b_4_k_cu_3a6176a74cuda3std6ranges3__45__cpo9iter_swapE[1];
.global .align 1 .b8 _ZN34_INTERNAL_aec3521b_4_k_cu_3a6176a74cuda3std6ranges3__45__cpo4nextE[1];
.global .align 1 .b8 _ZN34_INTERNAL_aec3521b_4_k_cu_3a6176a74cuda3std6ranges3__45__cpo4prevE[1];
.global .align 1 .b8 _ZN34_INTERNAL_aec3521b_4_k_cu_3a6176a74cuda3std6ranges3__45__cpo4dataE[1];
.global .align 1 .b8 _ZN34_INTERNAL_aec3521b_4_k_cu_3a6176a74cuda3std6ranges3__45__cpo5cdataE[1];
.global .align 1 .b8 _ZN34_INTERNAL_aec3521b_4_k_cu_3a6176a74cuda3std6ranges3__45__cpo4sizeE[1];
.global .align 1 .b8 _ZN34_INTERNAL_aec3521b_4_k_cu_3a6176a74cuda3std6ranges3__45__cpo5ssizeE[1];
.global .align 1 .b8 _ZN34_INTERNAL_aec3521b_4_k_cu_3a6176a74cuda3std6ranges3__45__cpo8distanceE[1];
.global .align 1 .b8 _ZN34_INTERNAL_aec3521b_4_k_cu_3a6176a76thrust24THRUST_300001_SM_1000_NS8cuda_cub3parE[1];
.global .align 1 .b8 _ZN34_INTERNAL_aec3521b_4_k_cu_3a6176a76thrust24THRUST_300001_SM_1000_NS8cuda_cub10par_nosyncE[1];
.global .align 1 .b8 _ZN34_INTERNAL_aec3521b_4_k_cu_3a6176a76thrust24THRUST_300001_SM_1000_NS6system6detail10sequential3seqE[1];
.global .align 1 .b8 _ZN34_INTERNAL_aec3521b_4_k_cu_3a6176a76thrust24THRUST_300001_SM_1000_NS6system3cpp3parE[1];
.global .align 1 .b8 _ZN34_INTERNAL_aec3521b_4_k_cu_3a6176a76thrust24THRUST_300001_SM_1000_NS12placeholders2_1E[1];
.global .align 1 .b8 _ZN34_INTERNAL_aec3521b_4_k_cu_3a6176a76thrust24THRUST_300001_SM_1000_NS12placeholders2_2E[1];
.global .align 1 .b8 _ZN34_INTERNAL_aec3521b_4_k_cu_3a6176a76thrust24THRUST_300001_SM_1000_NS12placeholders2_3E[1];
.global .align 1 .b8 _ZN34_INTERNAL_aec3521b_4_k_cu_3a6176a76thrust24THRUST_300001_SM_1000_NS12placeholders2_4E[1];
.global .align 1 .b8 _ZN34_INTERNAL_aec3521b_4_k_cu_3a6176a76thrust24THRUST_300001_SM_1000_NS12placeholders2_5E[1];
.global .align 1 .b8 _ZN34_INTERNAL_aec3521b_4_k_cu_3a6176a76thrust24THRUST_300001_SM_1000_NS12placeholders2_6E[1];
.global .align 1 .b8 _ZN34_INTERNAL_aec3521b_4_k_cu_3a6176a76thrust24THRUST_300001_SM_1000_NS12placeholders2_7E[1];
.global .align 1 .b8 _ZN34_INTERNAL_aec3521b_4_k_cu_3a6176a76thrust24THRUST_300001_SM_1000_NS12placeholders2_8E[1];
.global .align 1 .b8 _ZN34_INTERNAL_aec3521b_4_k_cu_3a6176a76thrust24THRUST_300001_SM_1000_NS12placeholders2_9E[1];
.global .align 1 .b8 _ZN34_INTERNAL_aec3521b_4_k_cu_3a6176a76thrust24THRUST_300001_SM_1000_NS12placeholders3_10E[1];
.global .align 1 .b8 _ZN34_INTERNAL_aec3521b_4_k_cu_3a6176a76thrust24THRUST_300001_SM_1000_NS3seqE[1];
.global .align 1 .b8 _ZN34_INTERNAL_aec3521b_4_k_cu_3a6176a76thrust24THRUST_300001_SM_1000_NS6deviceE[1];
.extern .shared .align 16 .b8 per_shot_data[];
.global .align 1 .b8 $str[51] = {68, 69, 86, 73, 67, 69, 58, 32, 83, 101, 116, 116, 105, 110, 103, 32, 115, 116, 97, 116, 101, 32, 37, 117, 32, 105, 110, 32, 98, 108, 111, 99, 107, 32, 37, 117, 32, 116, 111, 32, 118, 97, 108, 117, 101, 58, 32, 37, 102, 10};
.global .align 1 .b8 $str$1[58] = {68, 69, 86, 73, 67, 69, 58, 32, 83, 101, 116, 116, 105, 110, 103, 32, 115, 116, 97, 116, 101, 32, 37, 117, 32, 105, 110, 32, 98, 108, 111, 99, 107, 32, 37, 117, 32, 116, 111, 32, 114, 97, 110, 100, 111, 109, 32, 118, 97, 108, 117, 101, 58, 32, 37, 102, 10};
.global .align 1 .b8 $str$2[40] = {68, 69, 86, 73, 67, 69, 58, 32, 115, 104, 111, 116, 58, 32, 37, 117, 44, 32, 115, 116, 97, 116, 101, 44, 32, 37, 117, 58, 32, 118, 97, 108, 117, 101, 58, 32, 37, 102, 10};

.visible .entry _Z3runP5Statemi(
	.param .u64 .ptr .align 1 _Z3runP5Statemi_param_0,
	.param .u64 _Z3runP5Statemi_param_1,
	.param .u32 _Z3runP5Statemi_param_2
)
{
	.local .align 16 .b8 	__local_depot0[16];
	.reg .b64 	%SP;
	.reg .b64 	%SPL;
	.reg .pred 	%p<15>;
	.reg .b32 	%r<61>;
	.reg .b32 	%f<9>;
	.reg .b64 	%rd<54>;
	.reg .b64 	%fd<3>;

	mov.u64 	%SPL, __local_depot0;
	cvta.local.u64 	%SP, %SPL;
	ld.param.u64 	%rd14, [_Z3runP5Statemi_param_0];
	ld.param.u64 	%rd15, [_Z3runP5Statemi_param_1];
	ld.param.u32 	%r24, [_Z3runP5Statemi_param_2];
	add.u64 	%rd16, %SP, 0;
	add.u64 	%rd1, %SPL, 0;
	mov.u32 	%r1, %ctaid.x;
	mov.u32 	%r25, %ntid.x;
	mov.u32 	%r2, %tid.x;
	mad.lo.s32 	%r26, %r1, %r25, %r2;
	cvt.u64.u32 	%rd2, %r26;
	and.b64  	%rd17, %rd15, -4294967296;
	setp.ne.s64 	%p1, %rd17, 0;
	@%p1 bra 	$L__BB0_2;
	cvt.u32.u64 	%r27, %rd15;
	cvt.u32.u64 	%r28, %rd2;
	rem.u32 	%r29, %r28, %r27;
	cvt.u64.u32 	%rd51, %r29;
	bra.uni 	$L__BB0_3;
$L__BB0_2:
	rem.u64 	%rd51, %rd2, %rd15;
$L__BB0_3:
	ld.global.u64 	%rd18, [params];
	shl.b64 	%rd19, %rd51, 3;
	add.s64 	%rd20, %rd18, %rd19;
	ld.u64 	%rd21, [%rd20];
	mul.wide.s32 	%rd22, %r24, 4;
	add.s64 	%rd23, %rd21, %rd22;
	ld.u32 	%r30, [%rd23];
	shl.b32 	%r31, %r2, 2;
	mov.u32 	%r32, per_shot_data;
	add.s32 	%r3, %r32, %r31;
	setp.eq.s32 	%p2, %r30, 3;
	@%p2 bra 	$L__BB0_12;
	setp.eq.s32 	%p3, %r30, 1;
	@%p3 bra 	$L__BB0_9;
	setp.ne.s32 	%p4, %r30, 0;
	@%p4 bra 	$L__BB0_21;
	cvt.u64.u32 	%rd39, %r2;
	ld.global.u64 	%rd40, [STATE_COUNTER];
	setp.le.u64 	%p14, %rd40, %rd39;
	@%p14 bra 	$L__BB0_8;
	mov.b32 	%r51, 0;
	st.shared.u32 	[%r3], %r51;
	st.local.v2.u32 	[%rd1], {%r2, %r1};
	mov.b64 	%rd41, 0;
	st.local.u64 	[%rd1+8], %rd41;
	mov.u64 	%rd42, $str;
	cvta.global.u64 	%rd43, %rd42;
	{ // callseq 2, 0
	.param .b64 param0;
	st.param.b64 	[param0], %rd43;
	.param .b64 param1;
	st.param.b64 	[param1], %rd16;
	.param .b32 retval0;
	call.uni (retval0), 
	vprintf, 
	(
	param0, 
	param1
	);
	ld.param.b32 	%r52, [retval0];
	} // callseq 2
$L__BB0_8:
	bar.sync 	0;
	bra.uni 	$L__BB0_21;
$L__BB0_9:
	cvt.u64.u32 	%rd33, %r2;
	ld.global.u64 	%rd34, [STATE_COUNTER];
	setp.le.u64 	%p13, %rd34, %rd33;
	@%p13 bra 	$L__BB0_11;
	mov.b32 	%r48, 1065353216;
	st.shared.u32 	[%r3], %r48;
	st.local.v2.u32 	[%rd1], {%r2, %r1};
	mov.b64 	%rd35, 4607182418800017408;
	st.local.u64 	[%rd1+8], %rd35;
	mov.u64 	%rd36, $str;
	cvta.global.u64 	%rd37, %rd36;
	{ // callseq 1, 0
	.param .b64 param0;
	st.param.b64 	[param0], %rd37;
	.param .b64 param1;
	st.param.b64 	[param1], %rd16;
	.param .b32 retval0;
	call.uni (retval0), 
	vprintf, 
	(
	param0, 
	param1
	);
	ld.param.b32 	%r49, [retval0];
	} // callseq 1
$L__BB0_11:
	bar.sync 	0;
	bra.uni 	$L__BB0_21;
$L__BB0_12:
	cvt.u64.u32 	%rd6, %r2;
	ld.global.u64 	%rd7, [STATE_COUNTER];
	setp.le.u64 	%p5, %rd7, %rd6;
	ld.global.u32 	%r33, [RAND_POSSIBLE_OUTCOME];
	cvt.s64.s32 	%rd8, %r33;
	setp.lt.s32 	%p6, %r33, 1;
	or.pred  	%p7, %p5, %p6;
	@%p7 bra 	$L__BB0_19;
	cvt.u32.u64 	%r36, %rd8;
	cvt.u32.u64 	%r4, %rd7;
	and.b32  	%r5, %r36, 3;
	setp.lt.u32 	%p8, %r36, 4;
	mov.b32 	%r58, 0;
	@%p8 bra 	$L__BB0_16;
	and.b32  	%r58, %r36, 2147483644;
	neg.s32 	%r57, %r58;
	shl.b32 	%r8, %r4, 4;
	shl.b32 	%r9, %r4, 2;
	shl.b32 	%r10, %r4, 3;
	mov.u64 	%rd25, DISTRIBUTION;
	add.s64 	%rd52, %rd25, 8;
	mul.lo.s32 	%r11, %r4, 12;
	mov.u32 	%r56, %r3;
$L__BB0_15:
	ld.global.f32 	%f1, [%rd52+-8];
	st.shared.f32 	[%r56], %f1;
	ld.global.f32 	%f2, [%rd52+-4];
	add.s32 	%r38, %r56, %r9;
	st.shared.f32 	[%r38], %f2;
	ld.global.f32 	%f3, [%rd52];
	add.s32 	%r39, %r56, %r10;
	st.shared.f32 	[%r39], %f3;
	ld.global.f32 	%f4, [%rd52+4];
	add.s32 	%r40, %r56, %r11;
	st.shared.f32 	[%r40], %f4;
	add.s32 	%r57, %r57, 4;
	add.s32 	%r56, %r56, %r8;
	add.s64 	%rd52, %rd52, 16;
	setp.ne.s32 	%p9, %r57, 0;
	@%p9 bra 	$L__BB0_15;
$L__BB0_16:
	setp.eq.s32 	%p10, %r5, 0;
	@%p10 bra 	$L__BB0_19;
	mul.lo.s32 	%r41, %r58, %r4;
	shl.b32 	%r42, %r41, 2;
	add.s32 	%r44, %r42, %r31;
	add.s32 	%r60, %r32, %r44;
	shl.b32 	%r18, %r4, 2;
	mul.wide.u32 	%rd26, %r58, 4;
	mov.u64 	%rd27, DISTRIBUTION;
	add.s64 	%rd53, %rd27, %rd26;
	neg.s32 	%r59, %r5;
$L__BB0_18:
	.pragma "nounroll";
	ld.global.f32 	%f5, [%rd53];
	st.shared.f32 	[%r60], %f5;
	add.s32 	%r60, %r60, %r18;
	add.s64 	%rd53, %rd53, 4;
	add.s32 	%r59, %r59, 1;
	setp.ne.s32 	%p11, %r59, 0;
	@%p11 bra 	$L__BB0_18;
$L__BB0_19:
	mul.lo.s64 	%rd28, %rd7, %rd8;
	st.global.u64 	[STATE_COUNTER], %rd28;
	bar.sync 	0;
	ld.global.u64 	%rd29, [STATE_COUNTER];
	setp.le.u64 	%p12, %rd29, %rd6;
	@%p12 bra 	$L__BB0_21;
	ld.shared.f32 	%f6, [%r3];
	cvt.f64.f32 	%fd1, %f6;
	st.local.v2.u32 	[%rd1], {%r2, %r1};
	st.local.f64 	[%rd1+8], %fd1;
	mov.u64 	%rd30, $str$1;
	cvta.global.u64 	%rd31, %rd30;
	{ // callseq 0, 0
	.param .b64 param0;
	st.param.b64 	[param0], %rd31;
	.param .b64 param1;
	st.param.b64 	[param1], %rd16;
	.param .b32 retval0;
	call.uni (retval0), 
	vprintf, 
	(
	param0, 
	param1
	);
	ld.param.b32 	%r46, [retval0];
	} // callseq 0
$L__BB0_21:
	cvta.to.global.u64 	%rd45, %rd14;
	bar.sync 	0;
	mul.wide.u32 	%rd46, %r2, 4;
	add.s64 	%rd47, %rd45, %rd46;
	ld.shared.f32 	%f7, [%r3];
	st.global.f32 	[%rd47], %f7;
	bar.sync 	0;
	ld.global.f32 	%f8, [%rd47];
	cvt.f64.f32 	%fd2, %f8;
	st.local.v2.u32 	[%rd1], {%r1, %r2};
	st.local.f64 	[%rd1+8], %fd2;
	mov.u64 	%rd48, $str$2;
	cvta.global.u64 	%rd49, %rd48;
	{ // callseq 3, 0
	.param .b64 param0;
	st.param.b64 	[param0], %rd49;
	.param .b64 param1;
	st.param.b64 	[param1], %rd16;
	.param .b32 retval0;
	call.uni (retval0), 
	vprintf, 
	(
	param0, 
	param1
	);
	ld.param.b32 	%r54, [retval0];
	} // callseq 3
	ret;

}
	// .globl	_ZN3cub18CUB_300001_SM_10006detail11EmptyKernelIvEEvv
.visible .entry _ZN3cub18CUB_300001_SM_10006detail11EmptyKernelIvEEvv()
{


	ret;

}


// ===== COMPILED SASS (sm_100) =====

	.target	sm_100

	.elftype	@"ET_EXEC"


//--------------------- .note.nv.tkinfo           --------------------------
	.section	.note.nv.tkinfo,"",@"SHT_NOTE"
	.sectionflags	@"SHF_NOTE_NV_TKINFO"
	.tkinfo
        /*0018*/ 	.word	0x00000002
        /*0030*/ 	.string	""
        /*0030*/ 	.string	"ptxas"
        /*0030*/ 	.string	"Cuda compilation tools, release 13.0, V13.0.88"
        /*0030*/ 	.string	"Build cuda_13.0.r13.0/compiler.36424714_0"
        /*0030*/ 	.string	"-arch sm_100 -m 64 "



//--------------------- .note.nv.cuinfo           --------------------------
	.section	.note.nv.cuinfo,"",@"SHT_NOTE"
	.sectionflags	@"SHF_NOTE_NV_CUINFO"
        /*0018*/ 	.short	0x0002
        /*001a*/ 	.short	0x0064
        /*001c*/ 	.short	0x0082
	.zero		2


//--------------------- .nv.info                  --------------------------
	.section	.nv.info,"",@"SHT_CUDA_INFO"
	.align	4


	//----- nvinfo : EIATTR_REGCOUNT
	.align		4
        /*0000*/ 	.byte	0x04, 0x2f
        /*0002*/ 	.short	(.L_65 - .L_64)
	.align		4
.L_64:
        /*0004*/ 	.word	index@(_Z3runP5Statemi)
        /*0008*/ 	.word	0x00000020


	//----- nvinfo : EIATTR_FRAME_SIZE
	.align		4
.L_65:
        /*000c*/ 	.byte	0x04, 0x11
        /*000e*/ 	.short	(.L_67 - .L_66)
	.align		4
.L_66:
        /*0010*/ 	.word	index@($__internal_0_$__cuda_sm20_rem_u64)
        /*0014*/ 	.word	0x00000010


	//----- nvinfo : EIATTR_FRAME_SIZE
	.align		4
.L_67:
        /*0018*/ 	.byte	0x04, 0x11
        /*001a*/ 	.short	(.L_69 - .L_68)
	.align		4
.L_68:
        /*001c*/ 	.word	index@(_Z3runP5Statemi)
        /*0020*/ 	.word	0x00000010


	//----- nvinfo : EIATTR_REGCOUNT
	.align		4
.L_69:
        /*0024*/ 	.byte	0x04, 0x2f
        /*0026*/ 	.short	(.L_71 - .L_70)
	.align		4
.L_70:
        /*0028*/ 	.word	index@(_ZN3cub18CUB_300001_SM_10006detail11EmptyKernelIvEEvv)
        /*002c*/ 	.word	0x00000004


	//----- nvinfo : EIATTR_FRAME_SIZE
	.align		4
.L_71:
        /*0030*/ 	.byte	0x04, 0x11
        /*0032*/ 	.short	(.L_73 - .L_72)
	.align		4
.L_72:
        /*0034*/ 	.word	index@(_ZN3cub18CUB_300001_SM_10006detail11EmptyKernelIvEEvv)
        /*0038*/ 	.word	0x00000000


	//----- nvinfo : EIATTR_MIN_STACK_SIZE
	.align		4
.L_73:
        /*003c*/ 	.byte	0x04, 0x12
        /*003e*/ 	.short	(.L_75 - .L_74)
	.align		4
.L_74:
        /*0040*/ 	.word	index@(_ZN3cub18CUB_300001_SM_10006detail11EmptyKernelIvEEvv)
        /*0044*/ 	.word	0x00000000


	//----- nvinfo : EIATTR_MIN_STACK_SIZE
	.align		4
.L_75:
        /*0048*/ 	.byte	0x04, 0x12
        /*004a*/ 	.short	(.L_77 - .L_76)
	.align		4
.L_76:
        /*004c*/ 	.word	index@(_Z3runP5Statemi)
        /*0050*/ 	.word	0x00000010
.L_77:


//--------------------- .nv.compat                --------------------------
	.section	.nv.compat,"",@"SHT_CUDA_COMPAT_INFO"
	.align	4
        /*0000*/ 	.byte	0x02, 0x09, 0x00, 0x00, 0x02, 0x02, 0x01, 0x00, 0x02, 0x05, 0x05, 0x00, 0x03, 0x07, 0x01, 0x01
        /*0010*/ 	.byte	0x02, 0x03, 0x00, 0x00, 0x02, 0x06, 0x01, 0x00, 0x04, 0x0b, 0x08, 0x00, 0x09, 0x00, 0x00, 0x00
        /*0020*/ 	.byte	0x00, 0x00, 0x00, 0x00


//--------------------- .nv.info._ZN3cub18CUB_300001_SM_10006detail11EmptyKernelIvEEvv --------------------------
	.section	.nv.info._ZN3cub18CUB_300001_SM_10006detail11EmptyKernelIvEEvv,"",@"SHT_CUDA_INFO"
	.sectionflags	@""
	.align	4


	//----- nvinfo : EIATTR_CUDA_API_VERSION
	.align		4
        /*0000*/ 	.byte	0x04, 0x37
        /*0002*/ 	.short	(.L_79 - .L_78)
.L_78:
        /*0004*/ 	.word	0x00000082


	//----- nvinfo : EIATTR_SPARSE_MMA_MASK
	.align		4
.L_79:
        /*0008*/ 	.byte	0x03, 0x50
        /*000a*/ 	.short	0x0000


	//----- nvinfo : EIATTR_MAXREG_COUNT
	.align		4
        /*000c*/ 	.byte	0x03, 0x1b
        /*000e*/ 	.short	0x00ff


	//----- nvinfo : EIATTR_MERCURY_ISA_VERSION
	.align		4
        /*0010*/ 	.byte	0x03, 0x5f
        /*0012*/ 	.short	0x0101


	//----- nvinfo : EIATTR_VRC_CTA_INIT_COUNT
	.align		4
        /*0014*/ 	.byte	0x02, 0x4a
	.zero		1
	.zero		1


	//----- nvinfo : EIATTR_EXIT_INSTR_OFFSETS
	.align		4
        /*0018*/ 	.byte	0x04, 0x1c
        /*001a*/ 	.short	(.L_81 - .L_80)


	//   ....[0]....
.L_80:
        /*001c*/ 	.word	0x00000010


	//----- nvinfo : EIATTR_SW_WAR
	.align		4
.L_81:
        /*0020*/ 	.byte	0x04, 0x36
        /*0022*/ 	.short	(.L_83 - .L_82)
.L_82:
        /*0024*/ 	.word	0x00000008
.L_83:


//--------------------- .nv.info._Z3runP5Statemi  --------------------------
	.section	.nv.info._Z3runP5Statemi,"",@"SHT_CUDA_INFO"
	.sectionflags	@""
	.align	4


	//----- nvinfo : EIATTR_CUDA_API_VERSION
	.align		4
        /*0000*/ 	.byte	0x04, 0x37
        /*0002*/ 	.short	(.L_85 - .L_84)
.L_84:
        /*0004*/ 	.word	0x00000082


	//----- nvinfo : EIATTR_KPARAM_INFO
	.align		4
.L_85:
        /*0008*/ 	.byte	0x04, 0x17
        /*000a*/ 	.short	(.L_87 - .L_86)
.L_86:
        /*000c*/ 	.word	0x00000000
        /*0010*/ 	.short	0x0002
        /*0012*/ 	.short	0x0010
        /*0014*/ 	.byte	0x00, 0xf0, 0x11, 0x00


	//----- nvinfo : EIATTR_KPARAM_INFO
	.align		4
.L_87:
        /*0018*/ 	.byte	0x04, 0x17
        /*001a*/ 	.short	(.L_89 - .L_88)
.L_88:
        /*001c*/ 	.word	0x00000000
        /*0020*/ 	.short	0x0001
        /*0022*/ 	.short	0x0008
        /*0024*/ 	.byte	0x00, 0xf0, 0x21, 0x00


	//----- nvinfo : EIATTR_KPARAM_INFO
	.align		4
.L_89:
        /*0028*/ 	.byte	0x04, 0x17
        /*002a*/ 	.short	(.L_91 - .L_90)
.L_90:
        /*002c*/ 	.word	0x00000000
        /*0030*/ 	.short	0x0000
        /*0032*/ 	.short	0x0000
        /*0034*/ 	.byte	0x00, 0xf5, 0x21, 0x00


	//----- nvinfo : EIATTR_SPARSE_MMA_MASK
	.align		4
.L_91:
        /*0038*/ 	.byte	0x03, 0x50
        /*003a*/ 	.short	0x0000


	//----- nvinfo : EIATTR_MAXREG_COUNT
	.align		4
        /*003c*/ 	.byte	0x03, 0x1b
        /*003e*/ 	.short	0x00ff


	//----- nvinfo : EIATTR_NUM_BARRIERS
	.align		4
        /*0040*/ 	.byte	0x02, 0x4c
        /*0042*/ 	.byte	0x01
	.zero		1


	//----- nvinfo : EIATTR_EXTERNS
	.align		4
        /*0044*/ 	.byte	0x04, 0x0f
        /*0046*/ 	.short	(.L_93 - .L_92)


	//   ....[0]....
	.align		4
.L_92:
        /*0048*/ 	.word	index@(vprintf)


	//----- nvinfo : EIATTR_MERCURY_ISA_VERSION
	.align		4
.L_93:
        /*004c*/ 	.byte	0x03, 0x5f
        /*004e*/ 	.short	0x0101


	//----- nvinfo : EIATTR_VRC_CTA_INIT_COUNT
	.align		4
        /*0050*/ 	.byte	0x02, 0x4a
	.zero		1
	.zero		1


	//----- nvinfo : EIATTR_SYSCALL_OFFSETS
	.align		4
        /*0054*/ 	.byte	0x04, 0x46
        /*0056*/ 	.short	(.L_95 - .L_94)


	//   ....[0]....
.L_94:
        /*0058*/ 	.word	0x00000480


	//   ....[1]....
        /*005c*/ 	.word	0x000005f0


	//   ....[2]....
        /*0060*/ 	.word	0x000010f0


	//   ....[3]....
        /*0064*/ 	.word	0x00001250


	//----- nvinfo : EIATTR_EXIT_INSTR_OFFSETS
	.align		4
.L_95:
        /*0068*/ 	.byte	0x04, 0x1c
        /*006a*/ 	.short	(.L_97 - .L_96)


	//   ....[0]....
.L_96:
        /*006c*/ 	.word	0x00001260


	//----- nvinfo : EIATTR_CRS_STACK_SIZE
	.align		4
.L_97:
        /*0070*/ 	.byte	0x04, 0x1e
        /*0072*/ 	.short	(.L_99 - .L_98)
.L_98:
        /*0074*/ 	.word	0x00000000


	//----- nvinfo : EIATTR_CBANK_PARAM_SIZE
	.align		4
.L_99:
        /*0078*/ 	.byte	0x03, 0x19
        /*007a*/ 	.short	0x0014


	//----- nvinfo : EIATTR_PARAM_CBANK
	.align		4
        /*007c*/ 	.byte	0x04, 0x0a
        /*007e*/ 	.short	(.L_101 - .L_100)
	.align		4
.L_100:
        /*0080*/ 	.word	index@(.nv.constant0._Z3runP5Statemi)
        /*0084*/ 	.short	0x0380
        /*0086*/ 	.short	0x0014


	//----- nvinfo : EIATTR_SW_WAR
	.align		4
.L_101:
        /*0088*/ 	.byte	0x04, 0x36
        /*008a*/ 	.short	(.L_103 - .L_102)
.L_102:
        /*008c*/ 	.word	0x00000008
.L_103:


//--------------------- .nv.callgraph             --------------------------
	.section	.nv.callgraph,"",@"SHT_CUDA_CALLGRAPH"
	.align	4
	.sectionentsize	8
	.align		4
        /*0000*/ 	.word	0x00000000
	.align		4
        /*0004*/ 	.word	0xffffffff
	.align		4
        /*0008*/ 	.word	index@(_Z3runP5Statemi)
	.align		4
        /*000c*/ 	.word	index@(vprintf)
	.align		4
        /*0010*/ 	.word	0x00000000
	.align		4
        /*0014*/ 	.word	0xfffffffe
	.align		4
        /*0018*/ 	.word	0x00000000
	.align		4
        /*001c*/ 	.word	0xfffffffd
	.align		4
        /*0020*/ 	.word	0x00000000
	.align		4
        /*0024*/ 	.word	0xfffffffc


//--------------------- .nv.constant4             --------------------------
	.section	.nv.constant4,"a",@progbits
	.align	8
	.align		8
.nv.constant4:
        /*0000*/ 	.dword	precalc_xorwow_matrix
	.align		8
        /*0008*/ 	.dword	precalc_xorwow_offset_matrix
	.align		8
        /*0010*/ 	.dword	mrg32k3aM1
	.align		8
        /*0018*/ 	.dword	mrg32k3aM2
	.align		8
        /*0020*/ 	.dword	mrg32k3aM1SubSeq
	.align		8
        /*0028*/ 	.dword	mrg32k3aM2SubSeq
	.align		8
        /*0030*/ 	.dword	mrg32k3aM1Seq
	.align		8
        /*0038*/ 	.dword	mrg32k3aM2Seq
	.align		8
        /*0040*/ 	.dword	RAND_POSSIBLE_OUTCOME
	.align		8
        /*0048*/ 	.dword	NUM_PARAMETERS
	.align		8
        /*0050*/ 	.dword	NUM_RANDOM_PARAMETERS
	.align		8
        /*0058*/ 	.dword	NUM_SHOTS
	.align		8
        /*0060*/ 	.dword	STATE_COUNTER
	.align		8
        /*0068*/ 	.dword	DISTRIBUTION
	.align		8
        /*0070*/ 	.dword	params
	.align		8
        /*0078*/ 	.dword	_ZN34_INTERNAL_aec3521b_4_k_cu_3a6176a74cuda3std3__45__cpo5beginE
	.align		8
        /*0080*/ 	.dword	_ZN34_INTERNAL_aec3521b_4_k_cu_3a6176a74cuda3std3__45__cpo3endE
	.align		8
        /*0088*/ 	.dword	_ZN34_INTERNAL_aec3521b_4_k_cu_3a6176a74cuda3std3__45__cpo6cbeginE
	.align		8
        /*0090*/ 	.dword	_ZN34_INTERNAL_aec3521b_4_k_cu_3a6176a74cuda3std3__45__cpo4cendE
	.align		8
        /*0098*/ 	.dword	_ZN34_INTERNAL_aec3521b_4_k_cu_3a6176a74cuda3std3__45__cpo6rbeginE
	.align		8
        /*00a0*/ 	.dword	_ZN34_INTERNAL_aec3521b_4_k_cu_3a6176a74cuda3std3__45__cpo4rendE
	.align		8
        /*00a8*/ 	.dword	_ZN34_INTERNAL_aec3521b_4_k_cu_3a6176a74cuda3std3__45__cpo7crbeginE
	.align		8
        /*00b0*/ 	.dword	_ZN34_INTERNAL_aec3521b_4_k_cu_3a6176a74cuda3std3__45__cpo5crendE
	.align		8
        /*00b8*/ 	.dword	_ZN34_INTERNAL_aec3521b_4_k_cu_3a6176a74cuda3std3__436_GLOBAL__N__aec3521b_4_k_cu_3a6176a76ignoreE
	.align		8
        /*00c0*/ 	.dword	_ZN34_INTERNAL_aec3521b_4_k_cu_3a6176a74cuda3std3__419piecewise_constructE
	.align		8
        /*00c8*/ 	.dword	_ZN34_INTERNAL_aec3521b_4_k_cu_3a6176a74cuda3std3__48in_placeE
	.align		8
        /*00d0*/ 	.dword	_ZN34_INTERNAL_aec3521b_4_k_cu_3a6176a74cuda3std3__420unreachable_sentinelE
	.align		8
        /*00d8*/ 	.dword	_ZN34_INTERNAL_aec3521b_4_k_cu_3a6176a74cuda3std3__47nulloptE
	.align		8
        /*00e0*/ 	.dword	_ZN34_INTERNAL_aec3521b_4_k_cu_3a6176a74cuda3std3__48unexpectE
	.align		8
        /*00e8*/ 	.dword	_ZN34_INTERNAL_aec3521b_4_k_cu_3a6176a74cuda3std6ranges3__45__cpo4swapE
	.align		8
        /*00f0*/ 	.dword	_ZN34_INTERNAL_aec3521b_4_k_cu_3a6176a74cuda3std6ranges3__45__cpo9iter_moveE
	.align		8
        /*00f8*/ 	.dword	_ZN34_INTERNAL_aec3521b_4_k_cu_3a6176a74cuda3std6ranges3__45__cpo5beginE
	.align		8
        /*0100*/ 	.dword	_ZN34_INTERNAL_aec3521b_4_k_cu_3a6176a74cuda3std6ranges3__45__cpo3endE
	.align		8
        /*0108*/ 	.dword	_ZN34_INTERNAL_aec3521b_4_k_cu_3a6176a74cuda3std6ranges3__45__cpo6cbeginE
	.align		8
        /*0110*/ 	.dword	_ZN34_INTERNAL_aec3521b_4_k_cu_3a6176a74cuda3std6ranges3__45__cpo4cendE
	.align		8
        /*0118*/ 	.dword	_ZN34_INTERNAL_aec3521b_4_k_cu_3a6176a74cuda3std6ranges3__45__cpo7advanceE
	.align		8
        /*0120*/ 	.dword	_ZN34_INTERNAL_aec3521b_4_k_cu_3a6176a74cuda3std6ranges3__45__cpo9iter_swapE
	.align		8
        /*0128*/ 	.dword	_ZN34_INTERNAL_aec3521b_4_k_cu_3a6176a74cuda3std6ranges3__45__cpo4nextE
	.align		8
        /*0130*/ 	.dword	_ZN34_INTERNAL_aec3521b_4_k_cu_3a6176a74cuda3std6ranges3__45__cpo4prevE
	.align		8
        /*0138*/ 	.dword	_ZN34_INTERNAL_aec3521b_4_k_cu_3a6176a74cuda3std6ranges3__45__cpo4dataE
	.align		8
        /*0140*/ 	.dword	_ZN34_INTERNAL_aec3521b_4_k_cu_3a6176a74cuda3std6ranges3__45__cpo5cdataE
	.align		8
        /*0148*/ 	.dword	_ZN34_INTERNAL_aec3521b_4_k_cu_3a6176a74cuda3std6ranges3__45__cpo4sizeE
	.align		8
        /*0150*/ 	.dword	_ZN34_INTERNAL_aec3521b_4_k_cu_3a6176a74cuda3std6ranges3__45__cpo5ssizeE
	.align		8
        /*0158*/ 	.dword	_ZN34_INTERNAL_aec3521b_4_k_cu_3a6176a74cuda3std6ranges3__45__cpo8distanceE
	.align		8
        /*0160*/ 	.dword	_ZN34_INTERNAL_aec3521b_4_k_cu_3a6176a76thrust24THRUST_300001_SM_1000_NS8cuda_cub3parE
	.align		8
        /*0168*/ 	.dword	_ZN34_INTERNAL_aec3521b_4_k_cu_3a6176a76thrust24THRUST_300001_SM_1000_NS8cuda_cub10par_nosyncE
	.align		8
        /*0170*/ 	.dword	_ZN34_INTERNAL_aec3521b_4_k_cu_3a6176a76thrust24THRUST_300001_SM_1000_NS6system6detail10sequential3seqE
	.align		8
        /*0178*/ 	.dword	_ZN34_INTERNAL_aec3521b_4_k_cu_3a6176a76thrust24THRUST_300001_SM_1000_NS6system3cpp3parE
	.align		8
        /*0180*/ 	.dword	_ZN34_INTERNAL_aec3521b_4_k_cu_3a6176a76thrust24THRUST_300001_SM_1000_NS12placeholders2_1E
	.align		8
        /*0188*/ 	.dword	_ZN34_INTERNAL_aec3521b_4_k_cu_3a6176a76thrust24THRUST_300001_SM_1000_NS12placeholders2_2E
	.align		8
        /*0190*/ 	.dword	_ZN34_INTERNAL_aec3521b_4_k_cu_3a6176a76thrust24THRUST_300001_SM_1000_NS12placeholders2_3E
	.align		8
        /*0198*/ 	.dword	_ZN34_INTERNAL_aec3521b_4_k_cu_3a6176a76thrust24THRUST_300001_SM_1000_NS12placeholders2_4E
	.align		8
        /*01a0*/ 	.dword	_ZN34_INTERNAL_aec3521b_4_k_cu_3a6176a76thrust24THRUST_300001_SM_1000_NS12placeholders2_5E
	.align		8
        /*01a8*/ 	.dword	_ZN34_INTERNAL_aec3521b_4_k_cu_3a6176a76thrust24THRUST_300001_SM_1000_NS12placeholders2_6E
	.align		8
        /*01b0*/ 	.dword	_ZN34_INTERNAL_aec3521b_4_k_cu_3a6176a76thrust24THRUST_300001_SM_1000_NS12placeholders2_7E
	.align		8
        /*01b8*/ 	.dword	_ZN34_INTERNAL_aec3521b_4_k_cu_3a6176a76thrust24THRUST_300001_SM_1000_NS12placeholders2_8E
	.align		8
        /*01c0*/ 	.dword	_ZN34_INTERNAL_aec3521b_4_k_cu_3a6176a76thrust24THRUST_300001_SM_1000_NS12placeholders2_9E
	.align		8
        /*01c8*/ 	.dword	_ZN34_INTERNAL_aec3521b_4_k_cu_3a6176a76thrust24THRUST_300001_SM_1000_NS12placeholders3_10E
	.align		8
        /*01d0*/ 	.dword	_ZN34_INTERNAL_aec3521b_4_k_cu_3a6176a76thrust24THRUST_300001_SM_1000_NS3seqE
	.align		8
        /*01d8*/ 	.dword	_ZN34_INTERNAL_aec3521b_4_k_cu_3a6176a76thrust24THRUST_300001_SM_1000_NS6deviceE
	.align		8
        /*01e0*/ 	.dword	$str
	.align		8
        /*01e8*/ 	.dword	$str$1
	.align		8
        /*01f0*/ 	.dword	$str$2
	.align		8
        /*01f8*/ 	.dword	vprintf


//--------------------- .nv.constant3             --------------------------
	.section	.nv.constant3,"a",@progbits
	.align	8
.nv.constant3:
	.type		__cr_lgamma_table,@object
	.size		__cr_lgamma_table,(.L_8 - __cr_lgamma_table)
__cr_lgamma_table:
        /*0000*/ 	.byte	0x00, 0x00, 0x00, 0x00, 0x00, 0x00, 0x00, 0x00, 0x00, 0x00, 0x00, 0x00, 0x00, 0x00, 0x00, 0x00
        /*0010*/ 	.byte	0xef, 0x39, 0xfa, 0xfe, 0x42, 0x2e, 0xe6, 0x3f, 0x02, 0x20, 0x2a, 0xfa, 0x0b, 0xab, 0xfc, 0x3f
        /*0020*/ 	.byte	0xf9, 0x2c, 0x92, 0x7c, 0xa7, 0x6c, 0x09, 0x40, 0xc9, 0x79, 0x44, 0x3c, 0x64, 0x26, 0x13, 0x40
        /*0030*/ 	.byte	0xca, 0x01, 0xcf, 0x3a, 0x27, 0x51, 0x1a, 0x40, 0x30, 0xcc, 0x2d, 0xf3, 0xe1, 0x0c, 0x21, 0x40
        /*0040*/ 	.byte	0x0d, 0xb7, 0xfc, 0x82, 0x8e, 0x35, 0x25, 0x40
.L_8:


//--------------------- .text._ZN3cub18CUB_300001_SM_10006detail11EmptyKernelIvEEvv --------------------------
	.section	.text._ZN3cub18CUB_300001_SM_10006detail11EmptyKernelIvEEvv,"ax",@progbits
	.align	128
        .global         _ZN3cub18CUB_300001_SM_10006detail11EmptyKernelIvEEvv
        .type           _ZN3cub18CUB_300001_SM_10006detail11EmptyKernelIvEEvv,@function
        .size           _ZN3cub18CUB_300001_SM_10006detail11EmptyKernelIvEEvv,(.L_x_18 - _ZN3cub18CUB_300001_SM_10006detail11EmptyKernelIvEEvv)
        .other          _ZN3cub18CUB_300001_SM_10006detail11EmptyKernelIvEEvv,@"STO_CUDA_ENTRY STV_DEFAULT"
_ZN3cub18CUB_300001_SM_10006detail11EmptyKernelIvEEvv:
.text._ZN3cub18CUB_300001_SM_10006detail11EmptyKernelIvEEvv:
[----:B------:R-:W-:Y:S01]  /*0000*/  LDC R1, c[0x0][0x37c] ;  /* 0x0000df00ff017b82 */ /* 0x000fe20000000800 */
[----:B------:R-:W-:Y:S05]  /*0010*/  EXIT ;  /* 0x000000000000794d */ /* 0x000fea0003800000 */
.L_x_0:
[----:B------:R-:W-:-:S00]  /*0020*/  BRA `(.L_x_0) ;  /* 0xfffffffc00fc7947 */ /* 0x000fc0000383ffff */
[----:B------:R-:W-:-:S00]  /*0030*/  NOP ;  /* 0x0000000000007918 */ /* 0x000fc00000000000 */
        /* <DEDUP_REMOVED lines=12> */
.L_x_18:


//--------------------- .text._Z3runP5Statemi     --------------------------
	.section	.text._Z3runP5Statemi,"ax",@progbits
	.align	128
        .global         _Z3runP5Statemi
        .type           _Z3runP5Statemi,@function
        .size           _Z3runP5Statemi,(.L_x_17 - _Z3runP5Statemi)
        .other          _Z3runP5Statemi,@"STO_CUDA_ENTRY STV_DEFAULT"
_Z3runP5Statemi:
.text._Z3runP5Statemi:
[----:B------:R-:W0:Y:S01]  /*0000*/  LDC R1, c[0x0][0x37c] ;  /* 0x0000df00ff017b82 */ /* 0x000e220000000800 */
[----:B------:R-:W1:Y:S01]  /*0010*/  S2R R17, SR_CTAID.X ;  /* 0x0000000000117919 */ /* 0x000e620000002500 */
[----:B------:R-:W2:Y:S01]  /*0020*/  LDCU UR7, c[0x0][0x38c] ;  /* 0x00007180ff0777ac */ /* 0x000ea20008000800 */
[----:B0-----:R-:W-:Y:S01]  /*0030*/  VIADD R1, R1, 0xfffffff0 ;  /* 0xfffffff001017836 */ /* 0x001fe20000000000 */
[----:B------:R-:W1:Y:S01]  /*0040*/  S2R R16, SR_TID.X ;  /* 0x0000000000107919 */ /* 0x000e620000002100 */
[----:B------:R-:W0:Y:S01]  /*0050*/  LDCU UR4, c[0x0][0x2f8] ;  /* 0x00005f00ff0477ac */ /* 0x000e220008000800 */
[----:B------:R-:W3:Y:S01]  /*0060*/  LDCU UR5, c[0x0][0x2fc] ;  /* 0x00005f80ff0577ac */ /* 0x000ee20008000800 */
[----:B------:R-:W1:Y:S01]  /*0070*/  LDCU UR6, c[0x0][0x360] ;  /* 0x00006c00ff0677ac */ /* 0x000e620008000800 */
[----:B------:R-:W4:Y:S01]  /*0080*/  LDCU.64 UR36, c[0x0][0x358] ;  /* 0x00006b00ff2477ac */ /* 0x000f220008000a00 */
[----:B--2---:R-:W-:Y:S01]  /*0090*/  UISETP.NE.U32.AND UP0, UPT, UR7, URZ, UPT ;  /* 0x000000ff0700728c */ /* 0x004fe2000bf05070 */
[----:B0-----:R-:W-:-:S05]  /*00a0*/  IADD3 R18, P0, PT, R1, UR4, RZ ;  /* 0x0000000401127c10 */ /* 0x001fca000ff1e0ff */
[----:B---3--:R-:W-:Y:S02]  /*00b0*/  IMAD.X R2, RZ, RZ, UR5, P0 ;  /* 0x00000005ff027e24 */ /* 0x008fe400080e06ff */
[----:B-1----:R-:W-:Y:S01]  /*00c0*/  IMAD R0, R17, UR6, R16 ;  /* 0x0000000611007c24 */ /* 0x002fe2000f8e0210 */
[----:B----4-:R-:W-:Y:S06]  /*00d0*/  BRA.U UP0, `(.L_x_1) ;  /* 0x0000000100547547 */ /* 0x010fec000b800000 */
[----:B------:R-:W0:Y:S02]  /*00e0*/  LDCU UR4, c[0x0][0x388] ;  /* 0x00007100ff0477ac */ /* 0x000e240008000800 */
[----:B0-----:R-:W0:Y:S01]  /*00f0*/  I2F.U32.RP R3, UR4 ;  /* 0x0000000400037d06 */ /* 0x001e220008209000 */
[----:B------:R-:W-:-:S07]  /*0100*/  ISETP.NE.U32.AND P1, PT, RZ, UR4, PT ;  /* 0x00000004ff007c0c */ /* 0x000fce000bf25070 */
[----:B0-----:R-:W0:Y:S02]  /*0110*/  MUFU.RCP R3, R3 ;  /* 0x0000000300037308 */ /* 0x001e240000001000 */
[----:B0-----:R-:W-:-:S06]  /*0120*/  IADD3 R4, PT, PT, R3, 0xffffffe, RZ ;  /* 0x0ffffffe03047810 */ /* 0x001fcc0007ffe0ff */
[----:B------:R0:W1:Y:S02]  /*0130*/  F2I.FTZ.U32.TRUNC.NTZ R5, R4 ;  /* 0x0000000400057305 */ /* 0x000064000021f000 */
[----:B0-----:R-:W-:Y:S02]  /*0140*/  IMAD.MOV.U32 R4, RZ, RZ, RZ ;  /* 0x000000ffff047224 */ /* 0x001fe400078e00ff */
[----:B-1----:R-:W-:-:S04]  /*0150*/  IMAD.MOV R7, RZ, RZ, -R5 ;  /* 0x000000ffff077224 */ /* 0x002fc800078e0a05 */
[----:B------:R-:W-:-:S04]  /*0160*/  IMAD R7, R7, UR4, RZ ;  /* 0x0000000407077c24 */ /* 0x000fc8000f8e02ff */
[----:B------:R-:W-:-:S06]  /*0170*/  IMAD.HI.U32 R5, R5, R7, R4 ;  /* 0x0000000705057227 */ /* 0x000fcc00078e0004 */
[----:B------:R-:W-:-:S05]  /*0180*/  IMAD.HI.U32 R5, R5, R0, RZ ;  /* 0x0000000005057227 */ /* 0x000fca00078e00ff */
[----:B------:R-:W-:-:S05]  /*0190*/  IADD3 R5, PT, PT, -R5, RZ, RZ ;  /* 0x000000ff05057210 */ /* 0x000fca0007ffe1ff */
[----:B------:R-:W-:Y:S02]  /*01a0*/  IMAD R0, R5, UR4, R0 ;  /* 0x0000000405007c24 */ /* 0x000fe4000f8e0200 */
[----:B------:R-:W-:-:S03]  /*01b0*/  IMAD.MOV.U32 R5, RZ, RZ, RZ ;  /* 0x000000ffff057224 */ /* 0x000fc600078e00ff */
[----:B------:R-:W-:-:S13]  /*01c0*/  ISETP.GE.U32.AND P0, PT, R0, UR4, PT ;  /* 0x0000000400007c0c */ /* 0x000fda000bf06070 */
[----:B------:R-:W-:-:S05]  /*01d0*/  @P0 VIADD R0, R0, -UR4 ;  /* 0x8000000400000c36 */ /* 0x000fca0008000000 */
[----:B------:R-:W-:-:S13]  /*01e0*/  ISETP.GE.U32.AND P0, PT, R0, UR4, PT ;  /* 0x0000000400007c0c */ /* 0x000fda000bf06070 */
[----:B------:R-:W-:Y:S01]  /*01f0*/  @P0 VIADD R0, R0, -UR4 ;  /* 0x8000000400000c36 */ /* 0x000fe20008000000 */
[----:B------:R-:W-:-:S04]  /*0200*/  @!P1 LOP3.LUT R0, RZ, UR4, RZ, 0x33, !PT ;  /* 0x00000004ff009c12 */ /* 0x000fc8000f8e33ff */
[----:B------:R-:W-:Y:S01]  /*0210*/  MOV R4, R0 ;  /* 0x0000000000047202 */ /* 0x000fe20000000f00 */
[----:B------:R-:W-:Y:S06]  /*0220*/  BRA `(.L_x_2) ;  /* 0x0000000000087947 */ /* 0x000fec0003800000 */
.L_x_1:
[----:B------:R-:W-:-:S07]  /*0230*/  MOV R6, 0x250 ;  /* 0x0000025000067802 */ /* 0x000fce0000000f00 */
[----:B------:R-:W-:Y:S05]  /*0240*/  CALL.REL.NOINC `($__internal_0_$__cuda_sm20_rem_u64) ;  /* 0x0000001000087944 */ /* 0x000fea0003c00000 */
.L_x_2:
[----:B------:R-:W0:Y:S08]  /*0250*/  LDC.64 R6, c[0x4][0x70] ;  /* 0x01001c00ff067b82 */ /* 0x000e300000000a00 */
[----:B------:R-:W1:Y:S01]  /*0260*/  LDC R3, c[0x0][0x390] ;  /* 0x0000e400ff037b82 */ /* 0x000e620000000800 */
[----:B0-----:R-:W2:Y:S02]  /*0270*/  LDG.E.64 R6, desc[UR36][R6.64] ;  /* 0x0000002406067981 */ /* 0x001ea4000c1e1b00 */
[----:B--2---:R-:W-:-:S04]  /*0280*/  LEA R8, P0, R4, R6, 0x3 ;  /* 0x0000000604087211 */ /* 0x004fc800078018ff */
[----:B------:R-:W-:-:S05]  /*0290*/  LEA.HI.X R9, R4, R7, R5, 0x3, P0 ;  /* 0x0000000704097211 */ /* 0x000fca00000f1c05 */
[----:B------:R-:W1:Y:S01]  /*02a0*/  LD.E.64 R4, desc[UR36][R8.64] ;  /* 0x0000002408047980 */ /* 0x000e62000c101b00 */
[----:B------:R-:W0:Y:S01]  /*02b0*/  S2UR UR38, SR_CgaCtaId ;  /* 0x00000000002679c3 */ /* 0x000e220000008800 */
[----:B-1----:R-:W-:-:S06]  /*02c0*/  IMAD.WIDE R4, R3, 0x4, R4 ;  /* 0x0000000403047825 */ /* 0x002fcc00078e0204 */
[----:B------:R-:W2:Y:S01]  /*02d0*/  LD.E R4, desc[UR36][R4.64] ;  /* 0x0000002404047980 */ /* 0x000ea2000c101900 */
[----:B------:R-:W-:Y:S01]  /*02e0*/  UMOV UR4, 0x400 ;  /* 0x0000040000047882 */ /* 0x000fe20000000000 */
[----:B------:R-:W-:Y:S01]  /*02f0*/  IMAD.SHL.U32 R19, R16, 0x4, RZ ;  /* 0x0000000410137824 */ /* 0x000fe200078e00ff */
[----:B0-----:R-:W-:-:S06]  /*0300*/  ULEA UR38, UR38, UR4, 0x18 ;  /* 0x0000000426267291 */ /* 0x001fcc000f8ec0ff */
[----:B------:R-:W-:Y:S02]  /*0310*/  IADD3 R15, PT, PT, R19, UR38, RZ ;  /* 0x00000026130f7c10 */ /* 0x000fe4000fffe0ff */
[----:B--2---:R-:W-:-:S13]  /*0320*/  ISETP.NE.AND P0, PT, R4, 0x3, PT ;  /* 0x000000030400780c */ /* 0x004fda0003f05270 */
[----:B------:R-:W-:Y:S05]  /*0330*/  @!P0 BRA `(.L_x_3) ;  /* 0x0000000000bc8947 */ /* 0x000fea0003800000 */
[----:B------:R-:W-:-:S13]  /*0340*/  ISETP.NE.AND P0, PT, R4, 0x1, PT ;  /* 0x000000010400780c */ /* 0x000fda0003f05270 */
[----:B------:R-:W-:Y:S05]  /*0350*/  @!P0 BRA `(.L_x_4) ;  /* 0x0000000000588947 */ /* 0x000fea0003800000 */
[----:B------:R-:W-:-:S13]  /*0360*/  ISETP.NE.AND P0, PT, R4, RZ, PT ;  /* 0x000000ff0400720c */ /* 0x000fda0003f05270 */
[----:B------:R-:W-:Y:S05]  /*0370*/  @P0 BRA `(.L_x_5) ;  /* 0x0000000c00600947 */ /* 0x000fea0003800000 */
[----:B------:R-:W0:Y:S02]  /*0380*/  LDC.64 R4, c[0x4][0x60] ;  /* 0x01001800ff047b82 */ /* 0x000e240000000a00 */
[----:B0-----:R-:W2:Y:S02]  /*0390*/  LDG.E.64 R4, desc[UR36][R4.64] ;  /* 0x0000002404047981 */ /* 0x001ea4000c1e1b00 */
[----:B--2---:R-:W-:-:S04]  /*03a0*/  ISETP.GT.U32.AND P0, PT, R4, R16, PT ;  /* 0x000000100400720c */ /* 0x004fc80003f04070 */
[----:B------:R-:W-:-:S13]  /*03b0*/  ISETP.GT.U32.AND.EX P0, PT, R5, RZ, PT, P0 ;  /* 0x000000ff0500720c */ /* 0x000fda0003f04100 */
[----:B------:R-:W-:Y:S05]  /*03c0*/  @!P0 BRA `(.L_x_6) ;  /* 0x0000000000308947 */ /* 0x000fea0003800000 */
[----:B------:R-:W-:Y:S01]  /*03d0*/  MOV R0, 0x1f8 ;  /* 0x000001f800007802 */ /* 0x000fe20000000f00 */
[----:B------:R0:W-:Y:S01]  /*03e0*/  STS [R19+UR38], RZ ;  /* 0x000000ff13007988 */ /* 0x0001e20008000826 */
[----:B------:R-:W1:Y:S01]  /*03f0*/  LDCU.64 UR4, c[0x4][0x1e0] ;  /* 0x01003c00ff0477ac */ /* 0x000e620008000a00 */
[----:B------:R-:W-:Y:S01]  /*0400*/  MOV R6, R18 ;  /* 0x0000001200067202 */ /* 0x000fe20000000f00 */
[----:B------:R0:W2:Y:S01]  /*0410*/  LDC.64 R8, c[0x4][R0] ;  /* 0x0100000000087b82 */ /* 0x0000a20000000a00 */
[----:B------:R0:W-:Y:S01]  /*0420*/  STL.64 [R1], R16 ;  /* 0x0000001001007387 */ /* 0x0001e20000100a00 */
[----:B------:R-:W-:-:S03]  /*0430*/  IMAD.MOV.U32 R7, RZ, RZ, R2 ;  /* 0x000000ffff077224 */ /* 0x000fc600078e0002 */
[----:B------:R0:W-:Y:S01]  /*0440*/  STL.64 [R1+0x8], RZ ;  /* 0x000008ff01007387 */ /* 0x0001e20000100a00 */
[----:B-1----:R-:W-:Y:S02]  /*0450*/  IMAD.U32 R4, RZ, RZ, UR4 ;  /* 0x00000004ff047e24 */ /* 0x002fe4000f8e00ff */
[----:B0-----:R-:W-:-:S07]  /*0460*/  IMAD.U32 R5, RZ, RZ, UR5 ;  /* 0x00000005ff057e24 */ /* 0x001fce000f8e00ff */
[----:B------:R-:W-:-:S07]  /*0470*/  LEPC R20, `(.L_x_6) ;  /* 0x000000001014794e */ /* 0x000fce0000000000 */
[----:B--2---:R-:W-:Y:S05]  /*0480*/  CALL.ABS.NOINC R8 ;  /* 0x0000000008007343 */ /* 0x004fea0003c00000 */
.L_x_6:
[----:B------:R-:W-:Y:S05]  /*0490*/  WARPSYNC.ALL ;  /* 0x0000000000007948 */ /* 0x000fea0003800000 */
[----:B------:R-:W-:Y:S06]  /*04a0*/  BAR.SYNC.DEFER_BLOCKING 0x0 ;  /* 0x0000000000007b1d */ /* 0x000fec0000010000 */
[----:B------:R-:W-:Y:S05]  /*04b0*/  BRA `(.L_x_5) ;  /* 0x0000000c00107947 */ /* 0x000fea0003800000 */
.L_x_4:
[----:B------:R-:W0:Y:S02]  /*04c0*/  LDC.64 R4, c[0x4][0x60] ;  /* 0x01001800ff047b82 */ /* 0x000e240000000a00 */
[----:B0-----:R-:W2:Y:S02]  /*04d0*/  LDG.E.64 R4, desc[UR36][R4.64] ;  /* 0x0000002404047981 */ /* 0x001ea4000c1e1b00 */
[----:B--2---:R-:W-:-:S04]  /*04e0*/  ISETP.GT.U32.AND P0, PT, R4, R16, PT ;  /* 0x000000100400720c */ /* 0x004fc80003f04070 */
[----:B------:R-:W-:-:S13]  /*04f0*/  ISETP.GT.U32.AND.EX P0, PT, R5, RZ, PT, P0 ;  /* 0x000000ff0500720c */ /* 0x000fda0003f04100 */
[----:B------:R-:W-:Y:S05]  /*0500*/  @!P0 BRA `(.L_x_7) ;  /* 0x00000000003c8947 */ /* 0x000fea0003800000 */
[----:B------:R-:W-:Y:S02]  /*0510*/  HFMA2 R9, -RZ, RZ, 1.984375, 0 ;  /* 0x3ff00000ff097431 */ /* 0x000fe400000001ff */
[----:B------:R-:W-:Y:S01]  /*0520*/  IMAD.MOV.U32 R8, RZ, RZ, 0x0 ;  /* 0x00000000ff087424 */ /* 0x000fe200078e00ff */
[----:B------:R-:W-:Y:S01]  /*0530*/  MOV R3, 0x1f8 ;  /* 0x000001f800037802 */ /* 0x000fe20000000f00 */
[----:B------:R-:W-:Y:S01]  /*0540*/  IMAD.MOV.U32 R0, RZ, RZ, 0x3f800000 ;  /* 0x3f800000ff007424 */ /* 0x000fe200078e00ff */
[----:B------:R0:W-:Y:S01]  /*0550*/  STL.64 [R1], R16 ;  /* 0x0000001001007387 */ /* 0x0001e20000100a00 */
[----:B------:R-:W1:Y:S01]  /*0560*/  LDCU.64 UR4, c[0x4][0x1e0] ;  /* 0x01003c00ff0477ac */ /* 0x000e620008000a00 */
[----:B------:R0:W2:Y:S01]  /*0570*/  LDC.64 R10, c[0x4][R3] ;  /* 0x01000000030a7b82 */ /* 0x0000a20000000a00 */
[----:B------:R-:W-:Y:S01]  /*0580*/  IMAD.MOV.U32 R6, RZ, RZ, R18 ;  /* 0x000000ffff067224 */ /* 0x000fe200078e0012 */
[----:B------:R0:W-:Y:S01]  /*0590*/  STL.64 [R1+0x8], R8 ;  /* 0x0000080801007387 */ /* 0x0001e20000100a00 */
[----:B------:R-:W-:-:S03]  /*05a0*/  IMAD.MOV.U32 R7, RZ, RZ, R2 ;  /* 0x000000ffff077224 */ /* 0x000fc600078e0002 */
[----:B------:R0:W-:Y:S01]  /*05b0*/  STS [R19+UR38], R0 ;  /* 0x0000000013007988 */ /* 0x0001e20008000826 */
[----:B-1----:R-:W-:Y:S01]  /*05c0*/  IMAD.U32 R4, RZ, RZ, UR4 ;  /* 0x00000004ff047e24 */ /* 0x002fe2000f8e00ff */
[----:B0-----:R-:W-:-:S07]  /*05d0*/  MOV R5, UR5 ;  /* 0x0000000500057c02 */ /* 0x001fce0008000f00 */
[----:B------:R-:W-:-:S07]  /*05e0*/  LEPC R20, `(.L_x_7) ;  /* 0x000000001014794e */ /* 0x000fce0000000000 */
[----:B--2---:R-:W-:Y:S05]  /*05f0*/  CALL.ABS.NOINC R10 ;  /* 0x000000000a007343 */ /* 0x004fea0003c00000 */
.L_x_7:
[----:B------:R-:W-:Y:S05]  /*0600*/  WARPSYNC.ALL ;  /* 0x0000000000007948 */ /* 0x000fea0003800000 */
[----:B------:R-:W-:Y:S06]  /*0610*/  BAR.SYNC.DEFER_BLOCKING 0x0 ;  /* 0x0000000000007b1d */ /* 0x000fec0000010000 */
[----:B------:R-:W-:Y:S05]  /*0620*/  BRA `(.L_x_5) ;  /* 0x0000000800b47947 */ /* 0x000fea0003800000 */
.L_x_3:
[----:B------:R-:W0:Y:S08]  /*0630*/  LDC.64 R8, c[0x4][0x40] ;  /* 0x01001000ff087b82 */ /* 0x000e300000000a00 */
[----:B------:R-:W1:Y:S01]  /*0640*/  LDC.64 R4, c[0x4][0x60] ;  /* 0x01001800ff047b82 */ /* 0x000e620000000a00 */
[----:B0-----:R-:W2:Y:S04]  /*0650*/  LDG.E R3, desc[UR36][R8.64] ;  /* 0x0000002408037981 */ /* 0x001ea8000c1e1900 */
[----:B-1----:R-:W3:Y:S01]  /*0660*/  LDG.E.64 R6, desc[UR36][R4.64] ;  /* 0x0000002404067981 */ /* 0x002ee2000c1e1b00 */
[----:B--2---:R-:W-:-:S02]  /*0670*/  ISETP.GE.AND P0, PT, R3, 0x1, PT ;  /* 0x000000010300780c */ /* 0x004fc40003f06270 */
[----:B------:R-:W-:Y:S02]  /*0680*/  SHF.R.S32.HI R11, RZ, 0x1f, R3 ;  /* 0x0000001fff0b7819 */ /* 0x000fe40000011403 */
[----:B---3--:R-:W-:-:S04]  /*0690*/  ISETP.LE.U32.AND P1, PT, R6, R16, PT ;  /* 0x000000100600720c */ /* 0x008fc80003f23070 */
[----:B------:R-:W-:-:S13]  /*06a0*/  ISETP.LE.U32.OR.EX P0, PT, R7, RZ, !P0, P1 ;  /* 0x000000ff0700720c */ /* 0x000fda0004703510 */
[----:B------:R-:W-:Y:S05]  /*06b0*/  @P0 BRA `(.L_x_8) ;  /* 0x0000000800300947 */ /* 0x000fea0003800000 */
[C---:B------:R-:W-:Y:S01]  /*06c0*/  ISETP.GE.U32.AND P0, PT, R3.reuse, 0x4, PT ;  /* 0x000000040300780c */ /* 0x040fe20003f06070 */
[----:B------:R-:W-:Y:S01]  /*06d0*/  HFMA2 R13, -RZ, RZ, 0, 0 ;  /* 0x00000000ff0d7431 */ /* 0x000fe200000001ff */
[----:B------:R-:W-:-:S11]  /*06e0*/  LOP3.LUT R0, R3, 0x3, RZ, 0xc0, !PT ;  /* 0x0000000303007812 */ /* 0x000fd600078ec0ff */
[----:B------:R-:W-:Y:S05]  /*06f0*/  @!P0 BRA `(.L_x_9) ;  /* 0x0000000400d88947 */ /* 0x000fea0003800000 */
[----:B------:R-:W0:Y:S01]  /*0700*/  LDCU.64 UR4, c[0x4][0x68] ;  /* 0x01000d00ff0477ac */ /* 0x000e220008000a00 */
[----:B------:R-:W-:-:S05]  /*0710*/  LOP3.LUT R13, R3, 0x7ffffffc, RZ, 0xc0, !PT ;  /* 0x7ffffffc030d7812 */ /* 0x000fca00078ec0ff */
[----:B------:R-:W-:-:S05]  /*0720*/  IMAD.MOV R10, RZ, RZ, -R13 ;  /* 0x000000ffff0a7224 */ /* 0x000fca00078e0a0d */
[----:B------:R-:W-:Y:S01]  /*0730*/  ISETP.GE.AND P0, PT, R10, RZ, PT ;  /* 0x000000ff0a00720c */ /* 0x000fe20003f06270 */
[----:B0-----:R-:W-:-:S04]  /*0740*/  UIADD3 UR4, UP0, UPT, UR4, 0x8, URZ ;  /* 0x0000000804047890 */ /* 0x001fc8000ff1e0ff */
[----:B------:R-:W-:Y:S02]  /*0750*/  UIADD3.X UR5, UPT, UPT, URZ, UR5, URZ, UP0, !UPT ;  /* 0x00000005ff057290 */ /* 0x000fe400087fe4ff */
[----:B------:R-:W-:-:S04]  /*0760*/  IMAD.U32 R8, RZ, RZ, UR4 ;  /* 0x00000004ff087e24 */ /* 0x000fc8000f8e00ff */
[----:B------:R-:W-:Y:S02]  /*0770*/  MOV R9, UR5 ;  /* 0x0000000500097c02 */ /* 0x000fe40008000f00 */
[----:B------:R-:W-:Y:S05]  /*0780*/  @P0 BRA `(.L_x_10) ;  /* 0x00000004006c0947 */ /* 0x000fea0003800000 */
[----:B------:R-:W-:Y:S01]  /*0790*/  IMAD.MOV R12, RZ, RZ, -R10 ;  /* 0x000000ffff0c7224 */ /* 0x000fe200078e0a0a */
[----:B------:R-:W-:-:S04]  /*07a0*/  PLOP3.LUT P0, PT, PT, PT, PT, 0x80, 0x8 ;  /* 0x000000000008781c */ /* 0x000fc80003f0f070 */
[----:B------:R-:W-:-:S13]  /*07b0*/  ISETP.GT.AND P1, PT, R12, 0xc, PT ;  /* 0x0000000c0c00780c */ /* 0x000fda0003f24270 */
[----:B------:R-:W-:Y:S05]  /*07c0*/  @!P1 BRA `(.L_x_11) ;  /* 0x0000000000d89947 */ /* 0x000fea0003800000 */
[----:B------:R-:W-:-:S13]  /*07d0*/  PLOP3.LUT P0, PT, PT, PT, PT, 0x8, 0x80 ;  /* 0x000000000080781c */ /* 0x000fda0003f0e170 */
.L_x_12:
[----:B0-----:R-:W2:Y:S04]  /*07e0*/  LDG.E R26, desc[UR36][R8.64+-0x8] ;  /* 0xfffff824081a7981 */ /* 0x001ea8000c1e1900 */
[----:B------:R-:W3:Y:S04]  /*07f0*/  LDG.E R25, desc[UR36][R8.64+-0x4] ;  /* 0xfffffc2408197981 */ /* 0x000ee8000c1e1900 */
[----:B------:R-:W4:Y:S04]  /*0800*/  LDG.E R27, desc[UR36][R8.64] ;  /* 0x00000024081b7981 */ /* 0x000f28000c1e1900 */
[----:B------:R-:W5:Y:S04]  /*0810*/  LDG.E R23, desc[UR36][R8.64+0x4] ;  /* 0x0000042408177981 */ /* 0x000f68000c1e1900 */
[----:B------:R-:W5:Y:S04]  /*0820*/  LDG.E R20, desc[UR36][R8.64+0x8] ;  /* 0x0000082408147981 */ /* 0x000f68000c1e1900 */
[----:B------:R-:W5:Y:S04]  /*0830*/  LDG.E R22, desc[UR36][R8.64+0xc] ;  /* 0x00000c2408167981 */ /* 0x000f68000c1e1900 */
[----:B------:R-:W5:Y:S04]  /*0840*/  LDG.E R12, desc[UR36][R8.64+0x10] ;  /* 0x00001024080c7981 */ /* 0x000f68000c1e1900 */
[----:B------:R-:W5:Y:S01]  /*0850*/  LDG.E R14, desc[UR36][R8.64+0x14] ;  /* 0x00001424080e7981 */ /* 0x000f62000c1e1900 */
[C-C-:B------:R-:W-:Y:S01]  /*0860*/  IMAD R28, R6.reuse, 0x4, R15.reuse ;  /* 0x00000004061c7824 */ /* 0x140fe200078e020f */
[C---:B------:R-:W-:Y:S01]  /*0870*/  LEA R29, R6.reuse, R15, 0x3 ;  /* 0x0000000f061d7211 */ /* 0x040fe200078e18ff */
[----:B------:R-:W-:-:S02]  /*0880*/  IMAD R21, R6, 0x10, R15 ;  /* 0x0000001006157824 */ /* 0x000fc400078e020f */
[C---:B------:R-:W-:Y:S01]  /*0890*/  IMAD R24, R6.reuse, 0xc, R15 ;  /* 0x0000000c06187824 */ /* 0x040fe200078e020f */
[----:B--2---:R0:W-:Y:S04]  /*08a0*/  STS [R15], R26 ;  /* 0x0000001a0f007388 */ /* 0x0041e80000000800 */
[----:B---3--:R-:W-:Y:S04]  /*08b0*/  STS [R28], R25 ;  /* 0x000000191c007388 */ /* 0x008fe80000000800 */
[----:B----4-:R1:W-:Y:S04]  /*08c0*/  STS [R29], R27 ;  /* 0x0000001b1d007388 */ /* 0x0103e80000000800 */
[----:B-----5:R2:W-:Y:S01]  /*08d0*/  STS [R24], R23 ;  /* 0x0000001718007388 */ /* 0x0205e20000000800 */
[----:B0-----:R-:W-:-:S03]  /*08e0*/  IMAD R26, R6, 0xc, R21 ;  /* 0x0000000c061a7824 */ /* 0x001fc600078e0215 */
[----:B------:R-:W3:Y:S01]  /*08f0*/  LDG.E R15, desc[UR36][R8.64+0x20] ;  /* 0x00002024080f7981 */ /* 0x000ee2000c1e1900 */
[----:B-1----:R-:W-:-:S03]  /*0900*/  IMAD R29, R6, 0x4, R21 ;  /* 0x00000004061d7824 */ /* 0x002fc600078e0215 */
[----:B------:R-:W-:Y:S04]  /*0910*/  STS [R21], R20 ;  /* 0x0000001415007388 */ /* 0x000fe80000000800 */
[----:B--2---:R-:W2:Y:S04]  /*0920*/  LDG.E R23, desc[UR36][R8.64+0x18] ;  /* 0x0000182408177981 */ /* 0x004ea8000c1e1900 */
[----:B------:R-:W4:Y:S04]  /*0930*/  LDG.E R24, desc[UR36][R8.64+0x1c] ;  /* 0x00001c2408187981 */ /* 0x000f28000c1e1900 */
[----:B------:R0:W-:Y:S04]  /*0940*/  STS [R29], R22 ;  /* 0x000000161d007388 */ /* 0x0001e80000000800 */
[----:B------:R-:W5:Y:S04]  /*0950*/  LDG.E R25, desc[UR36][R8.64+0x24] ;  /* 0x0000242408197981 */ /* 0x000f68000c1e1900 */
[----:B------:R-:W5:Y:S01]  /*0960*/  LDG.E R28, desc[UR36][R8.64+0x2c] ;  /* 0x00002c24081c7981 */ /* 0x000f62000c1e1900 */
[----:B0-----:R-:W-:-:S03]  /*0970*/  LEA R22, R6, R21, 0x3 ;  /* 0x0000001506167211 */ /* 0x001fc600078e18ff */
[----:B------:R-:W5:Y:S04]  /*0980*/  LDG.E R27, desc[UR36][R8.64+0x30] ;  /* 0x00003024081b7981 */ /* 0x000f68000c1e1900 */
[----:B------:R-:W-:Y:S04]  /*0990*/  STS [R22], R12 ;  /* 0x0000000c16007388 */ /* 0x000fe80000000800 */
[----:B------:R0:W-:Y:S04]  /*09a0*/  STS [R26], R14 ;  /* 0x0000000e1a007388 */ /* 0x0001e80000000800 */
[----:B------:R-:W5:Y:S04]  /*09b0*/  LDG.E R20, desc[UR36][R8.64+0x34] ;  /* 0x0000342408147981 */ /* 0x000f68000c1e1900 */
[----:B0-----:R0:W5:Y:S01]  /*09c0*/  LDG.E R26, desc[UR36][R8.64+0x28] ;  /* 0x00002824081a7981 */ /* 0x001162000c1e1900 */
[----:B------:R-:W-:-:S04]  /*09d0*/  IMAD R29, R6, 0x10, R21 ;  /* 0x00000010061d7824 */ /* 0x000fc800078e0215 */
[C-C-:B------:R-:W-:Y:S01]  /*09e0*/  IMAD R21, R6.reuse, 0x4, R29.reuse ;  /* 0x0000000406157824 */ /* 0x140fe200078e021d */
[C---:B------:R-:W-:Y:S01]  /*09f0*/  LEA R12, R6.reuse, R29, 0x3 ;  /* 0x0000001d060c7211 */ /* 0x040fe200078e18ff */
[----:B------:R-:W-:Y:S02]  /*0a00*/  IMAD R22, R6, 0xc, R29 ;  /* 0x0000000c06167824 */ /* 0x000fe400078e021d */
[----:B------:R-:W-:-:S05]  /*0a10*/  VIADD R10, R10, 0x10 ;  /* 0x000000100a0a7836 */ /* 0x000fca0000000000 */
[----:B------:R-:W-:Y:S02]  /*0a20*/  ISETP.GE.AND P1, PT, R10, -0xc, PT ;  /* 0xfffffff40a00780c */ /* 0x000fe40003f26270 */
[----:B0-----:R-:W-:-:S05]  /*0a30*/  IADD3 R8, P2, PT, R8, 0x40, RZ ;  /* 0x0000004008087810 */ /* 0x001fca0007f5e0ff */
[----:B------:R-:W-:Y:S01]  /*0a40*/  IMAD.X R9, RZ, RZ, R9, P2 ;  /* 0x000000ffff097224 */ /* 0x000fe200010e0609 */
[----:B--2---:R-:W-:Y:S04]  /*0a50*/  STS [R29], R23 ;  /* 0x000000171d007388 */ /* 0x004fe80000000800 */
[----:B----4-:R0:W-:Y:S04]  /*0a60*/  STS [R21], R24 ;  /* 0x0000001815007388 */ /* 0x0101e80000000800 */
[----:B---3--:R1:W-:Y:S01]  /*0a70*/  STS [R12], R15 ;  /* 0x0000000f0c007388 */ /* 0x0083e20000000800 */
[----:B0-----:R-:W-:-:S03]  /*0a80*/  IMAD R21, R6, 0x10, R29 ;  /* 0x0000001006157824 */ /* 0x001fc600078e021d */
[----:B-----5:R0:W-:Y:S01]  /*0a90*/  STS [R22], R25 ;  /* 0x0000001916007388 */ /* 0x0201e20000000800 */
[C-C-:B------:R-:W-:Y:S01]  /*0aa0*/  IMAD R14, R6.reuse, 0x4, R21.reuse ;  /* 0x00000004060e7824 */ /* 0x140fe200078e0215 */
[CC--:B-1----:R-:W-:Y:S01]  /*0ab0*/  LEA R12, R6.reuse, R21.reuse, 0x3 ;  /* 0x00000015060c7211 */ /* 0x0c2fe200078e18ff */
[C---:B------:R-:W-:Y:S01]  /*0ac0*/  IMAD R23, R6.reuse, 0xc, R21 ;  /* 0x0000000c06177824 */ /* 0x040fe200078e0215 */
[----:B------:R0:W-:Y:S04]  /*0ad0*/  STS [R21], R26 ;  /* 0x0000001a15007388 */ /* 0x0001e80000000800 */
[----:B------:R0:W-:Y:S04]  /*0ae0*/  STS [R14], R28 ;  /* 0x0000001c0e007388 */ /* 0x0001e80000000800 */
[----:B------:R0:W-:Y:S04]  /*0af0*/  STS [R12], R27 ;  /* 0x0000001b0c007388 */ /* 0x0001e80000000800 */
[----:B------:R0:W-:Y:S01]  /*0b00*/  STS [R23], R20 ;  /* 0x0000001417007388 */ /* 0x0001e20000000800 */
[----:B------:R-:W-:Y:S01]  /*0b10*/  LEA R15, R6, R21, 0x4 ;  /* 0x00000015060f7211 */ /* 0x000fe200078e20ff */
[----:B------:R-:W-:Y:S06]  /*0b20*/  @!P1 BRA `(.L_x_12) ;  /* 0xfffffffc002c9947 */ /* 0x000fec000383ffff */
.L_x_11:
[----:B0-----:R-:W-:-:S05]  /*0b30*/  IMAD.MOV R12, RZ, RZ, -R10 ;  /* 0x000000ffff0c7224 */ /* 0x001fca00078e0a0a */
[----:B------:R-:W-:-:S13]  /*0b40*/  ISETP.GT.AND P1, PT, R12, 0x4, PT ;  /* 0x000000040c00780c */ /* 0x000fda0003f24270 */
[----:B------:R-:W-:Y:S05]  /*0b50*/  @!P1 BRA `(.L_x_13) ;  /* 0x0000000000709947 */ /* 0x000fea0003800000 */
[----:B------:R-:W2:Y:S04]  /*0b60*/  LDG.E R22, desc[UR36][R8.64+-0x8] ;  /* 0xfffff82408167981 */ /* 0x000ea8000c1e1900 */
[----:B------:R-:W3:Y:S04]  /*0b70*/  LDG.E R24, desc[UR36][R8.64+-0x4] ;  /* 0xfffffc2408187981 */ /* 0x000ee8000c1e1900 */
[----:B------:R-:W4:Y:S04]  /*0b80*/  LDG.E R26, desc[UR36][R8.64] ;  /* 0x00000024081a7981 */ /* 0x000f28000c1e1900 */
[----:B------:R-:W5:Y:S04]  /*0b90*/  LDG.E R28, desc[UR36][R8.64+0x4] ;  /* 0x00000424081c7981 */ /* 0x000f68000c1e1900 */
[----:B------:R-:W5:Y:S04]  /*0ba0*/  LDG.E R14, desc[UR36][R8.64+0x8] ;  /* 0x00000824080e7981 */ /* 0x000f68000c1e1900 */
[----:B------:R-:W5:Y:S04]  /*0bb0*/  LDG.E R21, desc[UR36][R8.64+0xc] ;  /* 0x00000c2408157981 */ /* 0x000f68000c1e1900 */
[----:B------:R-:W5:Y:S04]  /*0bc0*/  LDG.E R20, desc[UR36][R8.64+0x10] ;  /* 0x0000102408147981 */ /* 0x000f68000c1e1900 */
[----:B------:R0:W5:Y:S01]  /*0bd0*/  LDG.E R12, desc[UR36][R8.64+0x14] ;  /* 0x00001424080c7981 */ /* 0x000162000c1e1900 */
[C-C-:B------:R-:W-:Y:S01]  /*0be0*/  IMAD R25, R6.reuse, 0x4, R15.reuse ;  /* 0x0000000406197824 */ /* 0x140fe200078e020f */
[C---:B------:R-:W-:Y:S01]  /*0bf0*/  LEA R27, R6.reuse, R15, 0x3 ;  /* 0x0000000f061b7211 */ /* 0x040fe200078e18ff */
[C-C-:B------:R-:W-:Y:S01]  /*0c00*/  IMAD R23, R6.reuse, 0x10, R15.reuse ;  /* 0x0000001006177824 */ /* 0x140fe200078e020f */
[----:B------:R-:W-:Y:S01]  /*0c10*/  PLOP3.LUT P0, PT, PT, PT, PT, 0x8, 0x80 ;  /* 0x000000000080781c */ /* 0x000fe20003f0e170 */
[----:B------:R-:W-:-:S02]  /*0c20*/  IMAD R29, R6, 0xc, R15 ;  /* 0x0000000c061d7824 */ /* 0x000fc400078e020f */
[----:B------:R-:W-:Y:S01]  /*0c30*/  VIADD R10, R10, 0x8 ;  /* 0x000000080a0a7836 */ /* 0x000fe20000000000 */
[----:B0-----:R-:W-:-:S05]  /*0c40*/  IADD3 R8, P1, PT, R8, 0x20, RZ ;  /* 0x0000002008087810 */ /* 0x001fca0007f3e0ff */
[----:B------:R-:W-:Y:S01]  /*0c50*/  IMAD.X R9, RZ, RZ, R9, P1 ;  /* 0x000000ffff097224 */ /* 0x000fe200008e0609 */
[----:B--2---:R0:W-:Y:S04]  /*0c60*/  STS [R15], R22 ;  /* 0x000000160f007388 */ /* 0x0041e80000000800 */
[----:B---3--:R1:W-:Y:S04]  /*0c70*/  STS [R25], R24 ;  /* 0x0000001819007388 */ /* 0x0083e80000000800 */
[----:B----4-:R2:W-:Y:S01]  /*0c80*/  STS [R27], R26 ;  /* 0x0000001a1b007388 */ /* 0x0105e20000000800 */
[C---:B0-----:R-:W-:Y:S01]  /*0c90*/  IMAD R22, R6.reuse, 0x4, R23 ;  /* 0x0000000406167824 */ /* 0x041fe200078e0217 */
[----:B------:R-:W-:-:S02]  /*0ca0*/  LEA R15, R6, R23, 0x4 ;  /* 0x00000017060f7211 */ /* 0x000fc400078e20ff */
[----:B-----5:R0:W-:Y:S01]  /*0cb0*/  STS [R29], R28 ;  /* 0x0000001c1d007388 */ /* 0x0201e20000000800 */
[----:B-1----:R-:W-:-:S03]  /*0cc0*/  LEA R25, R6, R23, 0x3 ;  /* 0x0000001706197211 */ /* 0x002fc600078e18ff */
[----:B------:R0:W-:Y:S01]  /*0cd0*/  STS [R23], R14 ;  /* 0x0000000e17007388 */ /* 0x0001e20000000800 */
[----:B--2---:R-:W-:-:S03]  /*0ce0*/  IMAD R27, R6, 0xc, R23 ;  /* 0x0000000c061b7824 */ /* 0x004fc600078e0217 */
[----:B------:R0:W-:Y:S04]  /*0cf0*/  STS [R22], R21 ;  /* 0x0000001516007388 */ /* 0x0001e80000000800 */
[----:B------:R0:W-:Y:S04]  /*0d00*/  STS [R25], R20 ;  /* 0x0000001419007388 */ /* 0x0001e80000000800 */
[----:B------:R0:W-:Y:S02]  /*0d10*/  STS [R27], R12 ;  /* 0x0000000c1b007388 */ /* 0x0001e40000000800 */
.L_x_13:
[----:B------:R-:W-:-:S13]  /*0d20*/  ISETP.NE.OR P0, PT, R10, RZ, P0 ;  /* 0x000000ff0a00720c */ /* 0x000fda0000705670 */
[----:B------:R-:W-:Y:S05]  /*0d30*/  @!P0 BRA `(.L_x_9) ;  /* 0x0000000000488947 */ /* 0x000fea0003800000 */
.L_x_10:
[----:B0-----:R-:W2:Y:S04]  /*0d40*/  LDG.E R12, desc[UR36][R8.64+-0x8] ;  /* 0xfffff824080c7981 */ /* 0x001ea8000c1e1900 */
[----:B-1----:R-:W3:Y:S04]  /*0d50*/  LDG.E R14, desc[UR36][R8.64+-0x4] ;  /* 0xfffffc24080e7981 */ /* 0x002ee8000c1e1900 */
[----:B------:R-:W4:Y:S04]  /*0d60*/  LDG.E R20, desc[UR36][R8.64] ;  /* 0x0000002408147981 */ /* 0x000f28000c1e1900 */
[----:B------:R0:W5:Y:S01]  /*0d70*/  LDG.E R21, desc[UR36][R8.64+0x4] ;  /* 0x0000042408157981 */ /* 0x000162000c1e1900 */
[--C-:B------:R-:W-:Y:S01]  /*0d80*/  IMAD R23, R6, 0x4, R15.reuse ;  /* 0x0000000406177824 */ /* 0x100fe200078e020f */
[----:B------:R-:W-:Y:S01]  /*0d90*/  IADD3 R10, PT, PT, R10, 0x4, RZ ;  /* 0x000000040a0a7810 */ /* 0x000fe20007ffe0ff */
[--C-:B------:R-:W-:Y:S01]  /*0da0*/  IMAD R25, R6, 0x8, R15.reuse ;  /* 0x0000000806197824 */ /* 0x100fe200078e020f */
[----:B------:R-:W-:Y:S01]  /*0db0*/  IADD3 R22, P1, PT, R8, 0x10, RZ ;  /* 0x0000001008167810 */ /* 0x000fe20007f3e0ff */
[----:B------:R-:W-:Y:S01]  /*0dc0*/  IMAD R24, R6, 0xc, R15 ;  /* 0x0000000c06187824 */ /* 0x000fe200078e020f */
[----:B------:R-:W-:-:S03]  /*0dd0*/  ISETP.NE.AND P0, PT, R10, RZ, PT ;  /* 0x000000ff0a00720c */ /* 0x000fc60003f05270 */
[----:B0-----:R-:W-:Y:S01]  /*0de0*/  IMAD.X R9, RZ, RZ, R9, P1 ;  /* 0x000000ffff097224 */ /* 0x001fe200008e0609 */
[----:B------:R-:W-:Y:S01]  /*0df0*/  MOV R8, R22 ;  /* 0x0000001600087202 */ /* 0x000fe20000000f00 */
[----:B--2---:R0:W-:Y:S04]  /*0e00*/  STS [R15], R12 ;  /* 0x0000000c0f007388 */ /* 0x0041e80000000800 */
[----:B---3--:R1:W-:Y:S04]  /*0e10*/  STS [R23], R14 ;  /* 0x0000000e17007388 */ /* 0x0083e80000000800 */
[----:B----4-:R1:W-:Y:S01]  /*0e20*/  STS [R25], R20 ;  /* 0x0000001419007388 */ /* 0x0103e20000000800 */
[----:B0-----:R-:W-:-:S03]  /*0e30*/  IMAD R15, R6, 0x10, R15 ;  /* 0x00000010060f7824 */ /* 0x001fc600078e020f */
[----:B-----5:R1:W-:Y:S01]  /*0e40*/  STS [R24], R21 ;  /* 0x0000001518007388 */ /* 0x0203e20000000800 */
[----:B------:R-:W-:Y:S05]  /*0e50*/  @P0 BRA `(.L_x_10) ;  /* 0xfffffffc00b80947 */ /* 0x000fea000383ffff */
.L_x_9:
[----:B------:R-:W-:-:S13]  /*0e60*/  ISETP.NE.AND P0, PT, R0, RZ, PT ;  /* 0x000000ff0000720c */ /* 0x000fda0003f05270 */
[----:B------:R-:W-:Y:S05]  /*0e70*/  @!P0 BRA `(.L_x_8) ;  /* 0x0000000000408947 */ /* 0x000fea0003800000 */
[----:B------:R-:W2:Y:S01]  /*0e80*/  LDC.64 R8, c[0x4][0x68] ;  /* 0x01001a00ff087b82 */ /* 0x000ea20000000a00 */
[----:B------:R-:W-:Y:S01]  /*0e90*/  IMAD R10, R6, R13, RZ ;  /* 0x0000000d060a7224 */ /* 0x000fe200078e02ff */
[----:B------:R-:W-:-:S03]  /*0ea0*/  IADD3 R0, PT, PT, -R0, RZ, RZ ;  /* 0x000000ff00007210 */ /* 0x000fc60007ffe1ff */
[----:B------:R-:W-:Y:S02]  /*0eb0*/  IMAD R10, R10, 0x4, R19 ;  /* 0x000000040a0a7824 */ /* 0x000fe400078e0213 */
[----:B--2---:R-:W-:-:S04]  /*0ec0*/  IMAD.WIDE.U32 R8, R13, 0x4, R8 ;  /* 0x000000040d087825 */ /* 0x004fc800078e0008 */
[----:B0-----:R-:W-:Y:S02]  /*0ed0*/  IMAD.MOV.U32 R12, RZ, RZ, R8 ;  /* 0x000000ffff0c7224 */ /* 0x001fe400078e0008 */
[----:B------:R-:W-:-:S07]  /*0ee0*/  VIADD R13, R10, UR38 ;  /* 0x000000260a0d7c36 */ /* 0x000fce0008000000 */
.L_x_14:
[----:B------:R-:W-:-:S06]  /*0ef0*/  IMAD.MOV.U32 R8, RZ, RZ, R12 ;  /* 0x000000ffff087224 */ /* 0x000fcc00078e000c */
[----:B------:R0:W2:Y:S01]  /*0f00*/  LDG.E R8, desc[UR36][R8.64] ;  /* 0x0000002408087981 */ /* 0x0000a2000c1e1900 */
[----:B------:R-:W-:Y:S02]  /*0f10*/  IADD3 R0, PT, PT, R0, 0x1, RZ ;  /* 0x0000000100007810 */ /* 0x000fe40007ffe0ff */
[----:B------:R-:W-:Y:S02]  /*0f20*/  IADD3 R12, P1, PT, R12, 0x4, RZ ;  /* 0x000000040c0c7810 */ /* 0x000fe40007f3e0ff */
[----:B------:R-:W-:-:S03]  /*0f30*/  ISETP.NE.AND P0, PT, R0, RZ, PT ;  /* 0x000000ff0000720c */ /* 0x000fc60003f05270 */
[----:B0-----:R-:W-:Y:S01]  /*0f40*/  IMAD.X R9, RZ, RZ, R9, P1 ;  /* 0x000000ffff097224 */ /* 0x001fe200008e0609 */
[----:B--2---:R0:W-:Y:S02]  /*0f50*/  STS [R13], R8 ;  /* 0x000000080d007388 */ /* 0x0041e40000000800 */
[----:B0-----:R-:W-:-:S07]  /*0f60*/  IMAD R13, R6, 0x4, R13 ;  /* 0x00000004060d7824 */ /* 0x001fce00078e020d */
[----:B------:R-:W-:Y:S05]  /*0f70*/  @P0 BRA `(.L_x_14) ;  /* 0xfffffffc00dc0947 */ /* 0x000fea000383ffff */
.L_x_8:
[-C--:B------:R-:W-:Y:S01]  /*0f80*/  IMAD R0, R7, R3.reuse, RZ ;  /* 0x0000000307007224 */ /* 0x080fe200078e02ff */
[----:B------:R-:W-:Y:S05]  /*0f90*/  WARPSYNC.ALL ;  /* 0x0000000000007948 */ /* 0x000fea0003800000 */
[----:B------:R-:W-:-:S04]  /*0fa0*/  IMAD.WIDE.U32 R8, R6, R3, RZ ;  /* 0x0000000306087225 */ /* 0x000fc800078e00ff */
[----:B------:R-:W-:-:S05]  /*0fb0*/  IMAD R11, R6, R11, R0 ;  /* 0x0000000b060b7224 */ /* 0x000fca00078e0200 */
[----:B------:R-:W-:-:S05]  /*0fc0*/  IADD3 R9, PT, PT, R9, R11, RZ ;  /* 0x0000000b09097210 */ /* 0x000fca0007ffe0ff */
[----:B------:R2:W-:Y:S01]  /*0fd0*/  STG.E.64 desc[UR36][R4.64], R8 ;  /* 0x0000000804007986 */ /* 0x0005e2000c101b24 */
[----:B------:R-:W-:Y:S06]  /*0fe0*/  BAR.SYNC.DEFER_BLOCKING 0x0 ;  /* 0x0000000000007b1d */ /* 0x000fec0000010000 */
[----:B------:R-:W3:Y:S02]  /*0ff0*/  LDG.E.64 R6, desc[UR36][R4.64] ;  /* 0x0000002404067981 */ /* 0x000ee4000c1e1b00 */
[----:B---3--:R-:W-:-:S04]  /*1000*/  ISETP.GT.U32.AND P0, PT, R6, R16, PT ;  /* 0x000000100600720c */ /* 0x008fc80003f04070 */
[----:B------:R-:W-:-:S13]  /*1010*/  ISETP.GT.U32.AND.EX P0, PT, R7, RZ, PT, P0 ;  /* 0x000000ff0700720c */ /* 0x000fda0003f04100 */
[----:B--2---:R-:W-:Y:S05]  /*1020*/  @!P0 BRA `(.L_x_5) ;  /* 0x0000000000348947 */ /* 0x004fea0003800000 */
[----:B------:R-:W2:Y:S01]  /*1030*/  LDS R0, [R19+UR38] ;  /* 0x0000002613007984 */ /* 0x000ea20008000800 */
[----:B------:R-:W-:Y:S01]  /*1040*/  MOV R3, 0x1f8 ;  /* 0x000001f800037802 */ /* 0x000fe20000000f00 */
[----:B------:R-:W3:Y:S01]  /*1050*/  LDCU.64 UR4, c[0x4][0x1e8] ;  /* 0x01003d00ff0477ac */ /* 0x000ee20008000a00 */
[----:B------:R-:W-:Y:S01]  /*1060*/  MOV R6, R18 ;  /* 0x0000001200067202 */ /* 0x000fe20000000f00 */
[----:B------:R4:W-:Y:S01]  /*1070*/  STL.64 [R1], R16 ;  /* 0x0000001001007387 */ /* 0x0009e20000100a00 */
[----:B------:R4:W0:Y:S01]  /*1080*/  LDC.64 R10, c[0x4][R3] ;  /* 0x01000000030a7b82 */ /* 0x0008220000000a00 */
[----:B------:R-:W-:Y:S02]  /*1090*/  IMAD.MOV.U32 R7, RZ, RZ, R2 ;  /* 0x000000ffff077224 */ /* 0x000fe400078e0002 */
[----:B---3--:R-:W-:Y:S02]  /*10a0*/  IMAD.U32 R4, RZ, RZ, UR4 ;  /* 0x00000004ff047e24 */ /* 0x008fe4000f8e00ff */
[----:B------:R-:W-:Y:S01]  /*10b0*/  IMAD.U32 R5, RZ, RZ, UR5 ;  /* 0x00000005ff057e24 */ /* 0x000fe2000f8e00ff */
[----:B--2---:R-:W2:Y:S02]  /*10c0*/  F2F.F64.F32 R8, R0 ;  /* 0x0000000000087310 */ /* 0x004ea40000201800 */
[----:B0-2---:R4:W-:Y:S04]  /*10d0*/  STL.64 [R1+0x8], R8 ;  /* 0x0000080801007387 */ /* 0x0059e80000100a00 */
[----:B-1----:R-:W-:-:S07]  /*10e0*/  LEPC R20, `(.L_x_5) ;  /* 0x000000001014794e */ /* 0x002fce0000000000 */
[----:B----4-:R-:W-:Y:S05]  /*10f0*/  CALL.ABS.NOINC R10 ;  /* 0x000000000a007343 */ /* 0x010fea0003c00000 */
.L_x_5:
[----:B------:R-:W-:Y:S05]  /*1100*/  WARPSYNC.ALL ;  /* 0x0000000000007948 */ /* 0x000fea0003800000 */
[----:B------:R-:W-:Y:S08]  /*1110*/  BAR.SYNC.DEFER_BLOCKING 0x0 ;  /* 0x0000000000007b1d */ /* 0x000ff00000010000 */
[----:B------:R-:W2:Y:S01]  /*1120*/  LDC.64 R6, c[0x0][0x380] ;  /* 0x0000e000ff067b82 */ /* 0x000ea20000000a00 */
[----:B0-----:R-:W-:Y:S01]  /*1130*/  IMAD.MOV.U32 R12, RZ, RZ, R17 ;  /* 0x000000ffff0c7224 */ /* 0x001fe200078e0011 */
[----:B------:R-:W-:Y:S01]  /*1140*/  MOV R13, R16 ;  /* 0x00000010000d7202 */ /* 0x000fe20000000f00 */
[----:B------:R-:W0:Y:S01]  /*1150*/  LDCU.64 UR4, c[0x4][0x1f0] ;  /* 0x01003e00ff0477ac */ /* 0x000e220008000a00 */
[----:B------:R-:W3:Y:S01]  /*1160*/  LDS R19, [R19+UR38] ;  /* 0x0000002613137984 */ /* 0x000ee20008000800 */
[----:B--2---:R-:W-:-:S05]  /*1170*/  IMAD.WIDE.U32 R6, R16, 0x4, R6 ;  /* 0x0000000410067825 */ /* 0x004fca00078e0006 */
[----:B---3--:R2:W-:Y:S01]  /*1180*/  STG.E desc[UR36][R6.64], R19 ;  /* 0x0000001306007986 */ /* 0x0085e2000c101924 */
[----:B------:R-:W-:Y:S06]  /*1190*/  BAR.SYNC.DEFER_BLOCKING 0x0 ;  /* 0x0000000000007b1d */ /* 0x000fec0000010000 */
[----:B------:R2:W3:Y:S01]  /*11a0*/  LDG.E R0, desc[UR36][R6.64] ;  /* 0x0000002406007981 */ /* 0x0004e2000c1e1900 */
[----:B------:R-:W-:Y:S01]  /*11b0*/  MOV R3, 0x1f8 ;  /* 0x000001f800037802 */ /* 0x000fe20000000f00 */
[----:B0-----:R-:W-:Y:S02]  /*11c0*/  IMAD.U32 R4, RZ, RZ, UR4 ;  /* 0x00000004ff047e24 */ /* 0x001fe4000f8e00ff */
[----:B------:R0:W-:Y:S01]  /*11d0*/  STL.64 [R1], R12 ;  /* 0x0000000c01007387 */ /* 0x0001e20000100a00 */
[----:B------:R0:W4:Y:S01]  /*11e0*/  LDC.64 R10, c[0x4][R3] ;  /* 0x01000000030a7b82 */ /* 0x0001220000000a00 */
[----:B------:R-:W-:Y:S01]  /*11f0*/  IMAD.U32 R5, RZ, RZ, UR5 ;  /* 0x00000005ff057e24 */ /* 0x000fe2000f8e00ff */
[----:B--2---:R-:W-:Y:S01]  /*1200*/  MOV R6, R18 ;  /* 0x0000001200067202 */ /* 0x004fe20000000f00 */
[----:B------:R-:W-:Y:S01]  /*1210*/  IMAD.MOV.U32 R7, RZ, RZ, R2 ;  /* 0x000000ffff077224 */ /* 0x000fe200078e0002 */
[----:B---3--:R-:W2:Y:S02]  /*1220*/  F2F.F64.F32 R8, R0 ;  /* 0x0000000000087310 */ /* 0x008ea40000201800 */
[----:B--2-4-:R0:W-:Y:S04]  /*1230*/  STL.64 [R1+0x8], R8 ;  /* 0x0000080801007387 */ /* 0x0141e80000100a00 */
[----:B-1----:R-:W-:-:S07]  /*1240*/  LEPC R20, `(.L_x_15) ;  /* 0x000000001014794e */ /* 0x002fce0000000000 */
[----:B0-----:R-:W-:Y:S05]  /*1250*/  CALL.ABS.NOINC R10 ;  /* 0x000000000a007343 */ /* 0x001fea0003c00000 */
.L_x_15:
[----:B------:R-:W-:Y:S05]  /*1260*/  EXIT ;  /* 0x000000000000794d */ /* 0x000fea0003800000 */
        .weak           $__internal_0_$__cuda_sm20_rem_u64
        .type           $__internal_0_$__cuda_sm20_rem_u64,@function
        .size           $__internal_0_$__cuda_sm20_rem_u64,(.L_x_17 - $__internal_0_$__cuda_sm20_rem_u64)
$__internal_0_$__cuda_sm20_rem_u64:
[----:B------:R-:W0:Y:S01]  /*1270*/  LDCU.64 UR4, c[0x0][0x388] ;  /* 0x00007100ff0477ac */ /* 0x000e220008000a00 */
[----:B------:R-:W1:Y:S01]  /*1280*/  LDC.64 R4, c[0x0][0x388] ;  /* 0x0000e200ff047b82 */ /* 0x000e620000000a00 */
[----:B0-----:R-:W0:Y:S08]  /*1290*/  I2F.U64.RP R3, UR4 ;  /* 0x0000000400037d12 */ /* 0x001e300008309000 */
[----:B0-----:R-:W0:Y:S02]  /*12a0*/  MUFU.RCP R3, R3 ;  /* 0x0000000300037308 */ /* 0x001e240000001000 */
[----:B0-----:R-:W-:-:S06]  /*12b0*/  IADD3 R8, PT, PT, R3, 0x1ffffffe, RZ ;  /* 0x1ffffffe03087810 */ /* 0x001fcc0007ffe0ff */
[----:B------:R-:W1:Y:S02]  /*12c0*/  F2I.U64.TRUNC R8, R8 ;  /* 0x0000000800087311 */ /* 0x000e64000020d800 */
[----:B-1----:R-:W-:-:S04]  /*12d0*/  IMAD.WIDE.U32 R10, R8, R4, RZ ;  /* 0x00000004080a7225 */ /* 0x002fc800078e00ff */
[C---:B------:R-:W-:Y:S01]  /*12e0*/  IMAD R7, R8.reuse, R5, R11 ;  /* 0x0000000508077224 */ /* 0x040fe200078e020b */
[----:B------:R-:W-:Y:S02]  /*12f0*/  IADD3 R13, P0, PT, RZ, -R10, RZ ;  /* 0x8000000aff0d7210 */ /* 0x000fe40007f1e0ff */
[----:B------:R-:W-:Y:S01]  /*1300*/  MOV R11, R8 ;  /* 0x00000008000b7202 */ /* 0x000fe20000000f00 */
[----:B------:R-:W-:Y:S02]  /*1310*/  IMAD R7, R9, R4, R7 ;  /* 0x0000000409077224 */ /* 0x000fe400078e0207 */
[----:B------:R-:W-:-:S04]  /*1320*/  IMAD.HI.U32 R10, R8, R13, RZ ;  /* 0x0000000d080a7227 */ /* 0x000fc800078e00ff */
[----:B------:R-:W-:-:S04]  /*1330*/  IMAD.X R7, RZ, RZ, ~R7, P0 ;  /* 0x000000ffff077224 */ /* 0x000fc800000e0e07 */
[----:B------:R-:W-:-:S04]  /*1340*/  IMAD.WIDE.U32 R10, P0, R8, R7, R10 ;  /* 0x00000007080a7225 */ /* 0x000fc8000780000a */
[C---:B------:R-:W-:Y:S02]  /*1350*/  IMAD R15, R9.reuse, R7, RZ ;  /* 0x00000007090f7224 */ /* 0x040fe400078e02ff */
[----:B------:R-:W-:-:S04]  /*1360*/  IMAD.HI.U32 R10, P1, R9, R13, R10 ;  /* 0x0000000d090a7227 */ /* 0x000fc8000782000a */
[----:B------:R-:W-:Y:S01]  /*1370*/  IMAD.HI.U32 R3, R9, R7, RZ ;  /* 0x0000000709037227 */ /* 0x000fe200078e00ff */
[----:B------:R-:W-:-:S03]  /*1380*/  IADD3 R11, P2, PT, R15, R10, RZ ;  /* 0x0000000a0f0b7210 */ /* 0x000fc60007f5e0ff */
[----:B------:R-:W-:Y:S02]  /*1390*/  IMAD.X R3, R3, 0x1, R9, P0 ;  /* 0x0000000103037824 */ /* 0x000fe400000e0609 */
[----:B------:R-:W-:-:S03]  /*13a0*/  IMAD.WIDE.U32 R8, R11, R4, RZ ;  /* 0x000000040b087225 */ /* 0x000fc600078e00ff */
[----:B------:R-:W-:Y:S01]  /*13b0*/  IADD3.X R3, PT, PT, RZ, RZ, R3, P2, P1 ;  /* 0x000000ffff037210 */ /* 0x000fe200017e2403 */
[----:B------:R-:W-:Y:S01]  /*13c0*/  IMAD R7, R11, R5, R9 ;  /* 0x000000050b077224 */ /* 0x000fe200078e0209 */
[----:B------:R-:W-:-:S03]  /*13d0*/  IADD3 R9, P0, PT, RZ, -R8, RZ ;  /* 0x80000008ff097210 */ /* 0x000fc60007f1e0ff */
[----:B------:R-:W-:Y:S02]  /*13e0*/  IMAD R7, R3, R4, R7 ;  /* 0x0000000403077224 */ /* 0x000fe400078e0207 */
[----:B------:R-:W-:-:S03]  /*13f0*/  IMAD.HI.U32 R10, R11, R9, RZ ;  /* 0x000000090b0a7227 */ /* 0x000fc600078e00ff */
[----:B------:R-:W-:-:S05]  /*1400*/  IADD3.X R8, PT, PT, RZ, ~R7, RZ, P0, !PT ;  /* 0x80000007ff087210 */ /* 0x000fca00007fe4ff */
[----:B------:R-:W-:-:S04]  /*1410*/  IMAD.WIDE.U32 R10, P0, R11, R8, R10 ;  /* 0x000000080b0a7225 */ /* 0x000fc8000780000a */
[C---:B------:R-:W-:Y:S02]  /*1420*/  IMAD R12, R3.reuse, R8, RZ ;  /* 0x00000008030c7224 */ /* 0x040fe400078e02ff */
[----:B------:R-:W-:-:S04]  /*1430*/  IMAD.HI.U32 R7, P1, R3, R9, R10 ;  /* 0x0000000903077227 */ /* 0x000fc8000782000a */
[----:B------:R-:W-:Y:S02]  /*1440*/  HFMA2 R9, -RZ, RZ, 0, 0 ;  /* 0x00000000ff097431 */ /* 0x000fe400000001ff */
[----:B------:R-:W-:Y:S01]  /*1450*/  IMAD.HI.U32 R10, R3, R8, RZ ;  /* 0x00000008030a7227 */ /* 0x000fe200078e00ff */
[----:B------:R-:W-:-:S03]  /*1460*/  IADD3 R7, P2, PT, R12, R7, RZ ;  /* 0x000000070c077210 */ /* 0x000fc60007f5e0ff */
[----:B------:R-:W-:Y:S02]  /*1470*/  IMAD.X R3, R10, 0x1, R3, P0 ;  /* 0x000000010a037824 */ /* 0x000fe400000e0603 */
[----:B------:R-:W-:-:S03]  /*1480*/  IMAD.HI.U32 R8, R7, R0, RZ ;  /* 0x0000000007087227 */ /* 0x000fc600078e00ff */
[----:B------:R-:W-:Y:S01]  /*1490*/  IADD3.X R3, PT, PT, RZ, RZ, R3, P2, P1 ;  /* 0x000000ffff037210 */ /* 0x000fe200017e2403 */
[----:B------:R-:W-:-:S04]  /*14a0*/  IMAD.WIDE.U32 R8, RZ, R7, R8 ;  /* 0x00000007ff087225 */ /* 0x000fc800078e0008 */
[----:B------:R-:W-:-:S05]  /*14b0*/  IMAD.HI.U32 R3, P0, R3, R0, R8 ;  /* 0x0000000003037227 */ /* 0x000fca0007800008 */
[----:B------:R-:W-:Y:S01]  /*14c0*/  IADD3 R7, P1, PT, RZ, R3, RZ ;  /* 0x00000003ff077210 */ /* 0x000fe20007f3e0ff */
[----:B------:R-:W-:-:S04]  /*14d0*/  IMAD.X R3, RZ, RZ, RZ, P0 ;  /* 0x000000ffff037224 */ /* 0x000fc800000e06ff */
[----:B------:R-:W-:Y:S01]  /*14e0*/  IMAD.WIDE.U32 R8, R7, R4, RZ ;  /* 0x0000000407087225 */ /* 0x000fe200078e00ff */
[----:B------:R-:W-:-:S03]  /*14f0*/  IADD3.X R3, PT, PT, RZ, R3, RZ, P1, !PT ;  /* 0x00000003ff037210 */ /* 0x000fc60000ffe4ff */
[----:B------:R-:W-:Y:S01]  /*1500*/  IMAD R7, R7, R5, R9 ;  /* 0x0000000507077224 */ /* 0x000fe200078e0209 */
[----:B------:R-:W-:-:S03]  /*1510*/  IADD3 R9, P1, PT, -R8, R0, RZ ;  /* 0x0000000008097210 */ /* 0x000fc60007f3e1ff */
[-C--:B------:R-:W-:Y:S01]  /*1520*/  IMAD R3, R3, R4.reuse, R7 ;  /* 0x0000000403037224 */ /* 0x080fe200078e0207 */
[----:B------:R-:W-:-:S03]  /*1530*/  ISETP.GE.U32.AND P0, PT, R9, R4, PT ;  /* 0x000000040900720c */ /* 0x000fc60003f06070 */
[----:B------:R-:W-:Y:S01]  /*1540*/  IMAD.X R0, RZ, RZ, ~R3, P1 ;  /* 0x000000ffff007224 */ /* 0x000fe200008e0e03 */
[----:B------:R-:W-:-:S04]  /*1550*/  IADD3 R7, P1, PT, R9, -R4, RZ ;  /* 0x8000000409077210 */ /* 0x000fc80007f3e0ff */
[CC--:B------:R-:W-:Y:S02]  /*1560*/  ISETP.GE.U32.AND.EX P0, PT, R0.reuse, R5.reuse, PT, P0 ;  /* 0x000000050000720c */ /* 0x0c0fe40003f06100 */
[----:B------:R-:W-:Y:S02]  /*1570*/  IADD3.X R8, PT, PT, R0, ~R5, RZ, P1, !PT ;  /* 0x8000000500087210 */ /* 0x000fe40000ffe4ff */
[----:B------:R-:W-:Y:S02]  /*1580*/  SEL R7, R7, R9, P0 ;  /* 0x0000000907077207 */ /* 0x000fe40000000000 */
[----:B------:R-:W-:Y:S02]  /*1590*/  SEL R8, R8, R0, P0 ;  /* 0x0000000008087207 */ /* 0x000fe40000000000 */
[CC--:B------:R-:W-:Y:S02]  /*15a0*/  ISETP.GE.U32.AND P0, PT, R7.reuse, R4.reuse, PT ;  /* 0x000000040700720c */ /* 0x0c0fe40003f06070 */
[----:B------:R-:W-:-:S02]  /*15b0*/  IADD3 R0, P2, PT, R7, -R4, RZ ;  /* 0x8000000407007210 */ /* 0x000fc40007f5e0ff */
[----:B------:R-:W-:Y:S02]  /*15c0*/  ISETP.GE.U32.AND.EX P0, PT, R8, R5, PT, P0 ;  /* 0x000000050800720c */ /* 0x000fe40003f06100 */
[----:B------:R-:W-:Y:S01]  /*15d0*/  ISETP.NE.U32.AND P1, PT, R4, RZ, PT ;  /* 0x000000ff0400720c */ /* 0x000fe20003f25070 */
[----:B------:R-:W-:Y:S01]  /*15e0*/  IMAD.X R3, R8, 0x1, ~R5, P2 ;  /* 0x0000000108037824 */ /* 0x000fe200010e0e05 */
[----:B------:R-:W-:Y:S02]  /*15f0*/  SEL R4, R0, R7, P0 ;  /* 0x0000000700047207 */ /* 0x000fe40000000000 */
[----:B------:R-:W-:Y:S02]  /*1600*/  MOV R7, 0x0 ;  /* 0x0000000000077802 */ /* 0x000fe40000000f00 */
[----:B------:R-:W-:Y:S02]  /*1610*/  ISETP.NE.AND.EX P1, PT, R5, RZ, PT, P1 ;  /* 0x000000ff0500720c */ /* 0x000fe40003f25310 */
[----:B------:R-:W-:-:S02]  /*1620*/  SEL R5, R3, R8, P0 ;  /* 0x0000000803057207 */ /* 0x000fc40000000000 */
[----:B------:R-:W-:Y:S02]  /*1630*/  SEL R4, R4, 0xffffffff, P1 ;  /* 0xffffffff04047807 */ /* 0x000fe40000800000 */
[----:B------:R-:W-:Y:S01]  /*1640*/  SEL R5, R5, 0xffffffff, P1 ;  /* 0xffffffff05057807 */ /* 0x000fe20000800000 */
[----:B------:R-:W-:Y:S06]  /*1650*/  RET.REL.NODEC R6 `(_Z3runP5Statemi) ;  /* 0xffffffe806687950 */ /* 0x000fec0003c3ffff */
.L_x_16:
        /* <DEDUP_REMOVED lines=10> */
.L_x_17:


//--------------------- .nv.global.init           --------------------------
	.section	.nv.global.init,"aw",@progbits
	.align	8
.nv.global.init:
	.type		STATE_COUNTER,@object
	.size		STATE_COUNTER,(NUM_RANDOM_PARAMETERS - STATE_COUNTER)
	.other		STATE_COUNTER,@"STV_DEFAULT STO_CUDA_MANAGED"
STATE_COUNTER:
        /*0000*/ 	.byte	0x01, 0x00, 0x00, 0x00, 0x00, 0x00, 0x00, 0x00
	.type		NUM_RANDOM_PARAMETERS,@object
	.size		NUM_RANDOM_PARAMETERS,(RAND_POSSIBLE_OUTCOME - NUM_RANDOM_PARAMETERS)
	.other		NUM_RANDOM_PARAMETERS,@"STV_DEFAULT STO_CUDA_MANAGED"
NUM_RANDOM_PARAMETERS:
        /*0008*/ 	.byte	0x02, 0x00, 0x00, 0x00
	.type		RAND_POSSIBLE_OUTCOME,@object
	.size		RAND_POSSIBLE_OUTCOME,(NUM_SHOTS - RAND_POSSIBLE_OUTCOME)
	.other		RAND_POSSIBLE_OUTCOME,@"STV_DEFAULT STO_CUDA_MANAGED"
RAND_POSSIBLE_OUTCOME:
        /*000c*/ 	.byte	0x02, 0x00, 0x00, 0x00
	.type		NUM_SHOTS,@object
	.size		NUM_SHOTS,(NUM_PARAMETERS - NUM_SHOTS)
	.other		NUM_SHOTS,@"STV_DEFAULT STO_CUDA_MANAGED"
NUM_SHOTS:
        /*0010*/ 	.byte	0x04, 0x00, 0x00, 0x00
	.type		NUM_PARAMETERS,@object
	.size		NUM_PARAMETERS,(mrg32k3aM1SubSeq - NUM_PARAMETERS)
	.other		NUM_PARAMETERS,@"STV_DEFAULT STO_CUDA_MANAGED"
NUM_PARAMETERS:
        /*0014*/ 	.byte	0x03, 0x00, 0x00, 0x00
	.type		mrg32k3aM1SubSeq,@object
	.size		mrg32k3aM1SubSeq,(mrg32k3aM2SubSeq - mrg32k3aM1SubSeq)
mrg32k3aM1SubSeq:
        /*0018*/ 	.byte	0x0b, 0xcc, 0xee, 0x04, 0x73, 0x29, 0x8b, 0x6f, 0xf6, 0x53, 0x03, 0xf6, 0x23, 0xf6, 0xea, 0xda
        /* <DEDUP_REMOVED lines=125> */
	.type		mrg32k3aM2SubSeq,@object
	.size		mrg32k3aM2SubSeq,(mrg32k3aM1 - mrg32k3aM2SubSeq)
mrg32k3aM2SubSeq:
        /* <DEDUP_REMOVED lines=126> */
	.type		mrg32k3aM1,@object
	.size		mrg32k3aM1,(mrg32k3aM1Seq - mrg32k3aM1)
mrg32k3aM1:
        /* <DEDUP_REMOVED lines=144> */
	.type		mrg32k3aM1Seq,@object
	.size		mrg32k3aM1Seq,(mrg32k3aM2 - mrg32k3aM1Seq)
mrg32k3aM1Seq:
        /* <DEDUP_REMOVED lines=144> */
	.type		mrg32k3aM2,@object
	.size		mrg32k3aM2,(mrg32k3aM2Seq - mrg32k3aM2)
mrg32k3aM2:
        /* <DEDUP_REMOVED lines=144> */
	.type		mrg32k3aM2Seq,@object
	.size		mrg32k3aM2Seq,(precalc_xorwow_matrix - mrg32k3aM2Seq)
mrg32k3aM2Seq:
        /* <DEDUP_REMOVED lines=144> */
	.type		precalc_xorwow_matrix,@object
	.size		precalc_xorwow_matrix,(precalc_xorwow_offset_matrix - precalc_xorwow_matrix)
precalc_xorwow_matrix:
        /* <DEDUP_REMOVED lines=6400> */
	.type		precalc_xorwow_offset_matrix,@object
	.size		precalc_xorwow_offset_matrix,($str$2 - precalc_xorwow_offset_matrix)
precalc_xorwow_offset_matrix:
        /* <DEDUP_REMOVED lines=6400> */
	.type		$str$2,@object
	.size		$str$2,($str - $str$2)
$str$2:
        /*353d8*/ 	.byte	0x44, 0x45, 0x56, 0x49, 0x43, 0x45, 0x3a, 0x20, 0x73, 0x68, 0x6f, 0x74, 0x3a, 0x20, 0x25, 0x75
        /*353e8*/ 	.byte	0x2c, 0x20, 0x73, 0x74, 0x61, 0x74, 0x65, 0x2c, 0x20, 0x25, 0x75, 0x3a, 0x20, 0x76, 0x61, 0x6c
        /*353f8*/ 	.byte	0x75, 0x65, 0x3a, 0x20, 0x25, 0x66, 0x0a, 0x00
	.type		$str,@object
	.size		$str,($str$1 - $str)
$str:
        /*35400*/ 	.byte	0x44, 0x45, 0x56, 0x49, 0x43, 0x45, 0x3a, 0x20, 0x53, 0x65, 0x74, 0x74, 0x69, 0x6e, 0x67, 0x20
        /*35410*/ 	.byte	0x73, 0x74, 0x61, 0x74, 0x65, 0x20, 0x25, 0x75, 0x20, 0x69, 0x6e, 0x20, 0x62, 0x6c, 0x6f, 0x63
        /*35420*/ 	.byte	0x6b, 0x20, 0x25, 0x75, 0x20, 0x74, 0x6f, 0x20, 0x76, 0x61, 0x6c, 0x75, 0x65, 0x3a, 0x20, 0x25
        /*35430*/ 	.byte	0x66, 0x0a, 0x00
	.type		$str$1,@object
	.size		$str$1,(.L_62 - $str$1)
$str$1:
        /*35433*/ 	.byte	0x44, 0x45, 0x56, 0x49, 0x43, 0x45, 0x3a, 0x20, 0x53, 0x65, 0x74, 0x74, 0x69, 0x6e, 0x67, 0x20
        /*35443*/ 	.byte	0x73, 0x74, 0x61, 0x74, 0x65, 0x20, 0x25, 0x75, 0x20, 0x69, 0x6e, 0x20, 0x62, 0x6c, 0x6f, 0x63
        /*35453*/ 	.byte	0x6b, 0x20, 0x25, 0x75, 0x20, 0x74, 0x6f, 0x20, 0x72, 0x61, 0x6e, 0x64, 0x6f, 0x6d, 0x20, 0x76
        /*35463*/ 	.byte	0x61, 0x6c, 0x75, 0x65, 0x3a, 0x20, 0x25, 0x66, 0x0a, 0x00
.L_62:


//--------------------- .nv.shared._ZN3cub18CUB_300001_SM_10006detail11EmptyKernelIvEEvv --------------------------
	.section	.nv.shared._ZN3cub18CUB_300001_SM_10006detail11EmptyKernelIvEEvv,"aw",@nobits
	.sectionflags	@""
	.align	16
	.zero		1024


//--------------------- .nv.shared.reserved.0     --------------------------
	.section	.nv.shared.reserved.0,"aw",@nobits
	.weak		__nv_reservedSMEM_offset_0_alias
	.size		__nv_reservedSMEM_offset_0_alias, 0, 64
	.other		__nv_reservedSMEM_offset_0_alias,@"STO_CUDA_RESERVED_SHARED STV_DEFAULT"
__nv_reservedSMEM_offset_0_alias:
	.zero		0
	.zero		64


//--------------------- .nv.global                --------------------------
	.section	.nv.global,"aw",@nobits
	.align	8
.nv.global:
	.type		params,@object
	.size		params,(DISTRIBUTION - params)
	.other		params,@"STV_DEFAULT STO_CUDA_MANAGED"
params:
	.zero		8
	.type		DISTRIBUTION,@object
	.size		DISTRIBUTION,(_ZN34_INTERNAL_aec3521b_4_k_cu_3a6176a76thrust24THRUST_300001_SM_1000_NS12placeholders2_8E - DISTRIBUTION)
	.other		DISTRIBUTION,@"STV_DEFAULT STO_CUDA_MANAGED"
DISTRIBUTION:
	.zero		8
	.type		_ZN34_INTERNAL_aec3521b_4_k_cu_3a6176a76thrust24THRUST_300001_SM_1000_NS12placeholders2_8E,@object
	.size		_ZN34_INTERNAL_aec3521b_4_k_cu_3a6176a76thrust24THRUST_300001_SM_1000_NS12placeholders2_8E,(_ZN34_INTERNAL_aec3521b_4_k_cu_3a6176a74cuda3std3__436_GLOBAL__N__aec3521b_4_k_cu_3a6176a76ignoreE - _ZN34_INTERNAL_aec3521b_4_k_cu_3a6176a76thrust24THRUST_300001_SM_1000_NS12placeholders2_8E)
_ZN34_INTERNAL_aec3521b_4_k_cu_3a6176a76thrust24THRUST_300001_SM_1000_NS12placeholders2_8E:
	.zero		1
	.type		_ZN34_INTERNAL_aec3521b_4_k_cu_3a6176a74cuda3std3__436_GLOBAL__N__aec3521b_4_k_cu_3a6176a76ignoreE,@object
	.size		_ZN34_INTERNAL_aec3521b_4_k_cu_3a6176a74cuda3std3__436_GLOBAL__N__aec3521b_4_k_cu_3a6176a76ignoreE,(_ZN34_INTERNAL_aec3521b_4_k_cu_3a6176a74cuda3std6ranges3__45__cpo4dataE - _ZN34_INTERNAL_aec3521b_4_k_cu_3a6176a74cuda3std3__436_GLOBAL__N__aec3521b_4_k_cu_3a6176a76ignoreE)
_ZN34_INTERNAL_aec3521b_4_k_cu_3a6176a74cuda3std3__436_GLOBAL__N__aec3521b_4_k_cu_3a6176a76ignoreE:
	.zero		1
	.type		_ZN34_INTERNAL_aec3521b_4_k_cu_3a6176a74cuda3std6ranges3__45__cpo4dataE,@object
	.size		_ZN34_INTERNAL_aec3521b_4_k_cu_3a6176a74cuda3std6ranges3__45__cpo4dataE,(_ZN34_INTERNAL_aec3521b_4_k_cu_3a6176a76thrust24THRUST_300001_SM_1000_NS6system3cpp3parE - _ZN34_INTERNAL_aec3521b_4_k_cu_3a6176a74cuda3std6ranges3__45__cpo4dataE)
_ZN34_INTERNAL_aec3521b_4_k_cu_3a6176a74cuda3std6ranges3__45__cpo4dataE:
	.zero		1
	.type		_ZN34_INTERNAL_aec3521b_4_k_cu_3a6176a76thrust24THRUST_300001_SM_1000_NS6system3cpp3parE,@object
	.size		_ZN34_INTERNAL_aec3521b_4_k_cu_3a6176a76thrust24THRUST_300001_SM_1000_NS6system3cpp3parE,(_ZN34_INTERNAL_aec3521b_4_k_cu_3a6176a74cuda3std3__45__cpo5beginE - _ZN34_INTERNAL_aec3521b_4_k_cu_3a6176a76thrust24THRUST_300001_SM_1000_NS6system3cpp3parE)
_ZN34_INTERNAL_aec3521b_4_k_cu_3a6176a76thrust24THRUST_300001_SM_1000_NS6system3cpp3parE:
	.zero		1
	.type		_ZN34_INTERNAL_aec3521b_4_k_cu_3a6176a74cuda3std3__45__cpo5beginE,@object
	.size		_ZN34_INTERNAL_aec3521b_4_k_cu_3a6176a74cuda3std3__45__cpo5beginE,(_ZN34_INTERNAL_aec3521b_4_k_cu_3a6176a74cuda3std6ranges3__45__cpo5beginE - _ZN34_INTERNAL_aec3521b_4_k_cu_3a6176a74cuda3std3__45__cpo5beginE)
_ZN34_INTERNAL_aec3521b_4_k_cu_3a6176a74cuda3std3__45__cpo5beginE:
	.zero		1
	.type		_ZN34_INTERNAL_aec3521b_4_k_cu_3a6176a74cuda3std6ranges3__45__cpo5beginE,@object
	.size		_ZN34_INTERNAL_aec3521b_4_k_cu_3a6176a74cuda3std6ranges3__45__cpo5beginE,(_ZN34_INTERNAL_aec3521b_4_k_cu_3a6176a76thrust24THRUST_300001_SM_1000_NS6deviceE - _ZN34_INTERNAL_aec3521b_4_k_cu_3a6176a74cuda3std6ranges3__45__cpo5beginE)
_ZN34_INTERNAL_aec3521b_4_k_cu_3a6176a74cuda3std6ranges3__45__cpo5beginE:
	.zero		1
	.type		_ZN34_INTERNAL_aec3521b_4_k_cu_3a6176a76thrust24THRUST_300001_SM_1000_NS6deviceE,@object
	.size		_ZN34_INTERNAL_aec3521b_4_k_cu_3a6176a76thrust24THRUST_300001_SM_1000_NS6deviceE,(_ZN34_INTERNAL_aec3521b_4_k_cu_3a6176a74cuda3std3__47nulloptE - _ZN34_INTERNAL_aec3521b_4_k_cu_3a6176a76thrust24THRUST_300001_SM_1000_NS6deviceE)
_ZN34_INTERNAL_aec3521b_4_k_cu_3a6176a76thrust24THRUST_300001_SM_1000_NS6deviceE:
	.zero		1
	.type		_ZN34_INTERNAL_aec3521b_4_k_cu_3a6176a74cuda3std3__47nulloptE,@object
	.size		_ZN34_INTERNAL_aec3521b_4_k_cu_3a6176a74cuda3std3__47nulloptE,(_ZN34_INTERNAL_aec3521b_4_k_cu_3a6176a74cuda3std6ranges3__45__cpo8distanceE - _ZN34_INTERNAL_aec3521b_4_k_cu_3a6176a74cuda3std3__47nulloptE)
_ZN34_INTERNAL_aec3521b_4_k_cu_3a6176a74cuda3std3__47nulloptE:
	.zero		1
	.type		_ZN34_INTERNAL_aec3521b_4_k_cu_3a6176a74cuda3std6ranges3__45__cpo8distanceE,@object
	.size		_ZN34_INTERNAL_aec3521b_4_k_cu_3a6176a74cuda3std6ranges3__45__cpo8distanceE,(_ZN34_INTERNAL_aec3521b_4_k_cu_3a6176a76thrust24THRUST_300001_SM_1000_NS12placeholders2_4E - _ZN34_INTERNAL_aec3521b_4_k_cu_3a6176a74cuda3std6ranges3__45__cpo8distanceE)
_ZN34_INTERNAL_aec3521b_4_k_cu_3a6176a74cuda3std6ranges3__45__cpo8distanceE:
	.zero		1
	.type		_ZN34_INTERNAL_aec3521b_4_k_cu_3a6176a76thrust24THRUST_300001_SM_1000_NS12placeholders2_4E,@object
	.size		_ZN34_INTERNAL_aec3521b_4_k_cu_3a6176a76thrust24THRUST_300001_SM_1000_NS12placeholders2_4E,(_ZN34_INTERNAL_aec3521b_4_k_cu_3a6176a74cuda3std3__45__cpo6rbeginE - _ZN34_INTERNAL_aec3521b_4_k_cu_3a6176a76thrust24THRUST_300001_SM_1000_NS12placeholders2_4E)
_ZN34_INTERNAL_aec3521b_4_k_cu_3a6176a76thrust24THRUST_300001_SM_1000_NS12placeholders2_4E:
	.zero		1
	.type		_ZN34_INTERNAL_aec3521b_4_k_cu_3a6176a74cuda3std3__45__cpo6rbeginE,@object
	.size		_ZN34_INTERNAL_aec3521b_4_k_cu_3a6176a74cuda3std3__45__cpo6rbeginE,(_ZN34_INTERNAL_aec3521b_4_k_cu_3a6176a74cuda3std6ranges3__45__cpo7advanceE - _ZN34_INTERNAL_aec3521b_4_k_cu_3a6176a74cuda3std3__45__cpo6rbeginE)
_ZN34_INTERNAL_aec3521b_4_k_cu_3a6176a74cuda3std3__45__cpo6rbeginE:
	.zero		1
	.type		_ZN34_INTERNAL_aec3521b_4_k_cu_3a6176a74cuda3std6ranges3__45__cpo7advanceE,@object
	.size		_ZN34_INTERNAL_aec3521b_4_k_cu_3a6176a74cuda3std6ranges3__45__cpo7advanceE,(_ZN34_INTERNAL_aec3521b_4_k_cu_3a6176a76thrust24THRUST_300001_SM_1000_NS12placeholders2_6E - _ZN34_INTERNAL_aec3521b_4_k_cu_3a6176a74cuda3std6ranges3__45__cpo7advanceE)
_ZN34_INTERNAL_aec3521b_4_k_cu_3a6176a74cuda3std6ranges3__45__cpo7advanceE:
	.zero		1
	.type		_ZN34_INTERNAL_aec3521b_4_k_cu_3a6176a76thrust24THRUST_300001_SM_1000_NS12placeholders2_6E,@object
	.size		_ZN34_INTERNAL_aec3521b_4_k_cu_3a6176a76thrust24THRUST_300001_SM_1000_NS12placeholders2_6E,(_ZN34_INTERNAL_aec3521b_4_k_cu_3a6176a74cuda3std3__45__cpo7crbeginE - _ZN34_INTERNAL_aec3521b_4_k_cu_3a6176a76thrust24THRUST_300001_SM_1000_NS12placeholders2_6E)
_ZN34_INTERNAL_aec3521b_4_k_cu_3a6176a76thrust24THRUST_300001_SM_1000_NS12placeholders2_6E:
	.zero		1
	.type		_ZN34_INTERNAL_aec3521b_4_k_cu_3a6176a74cuda3std3__45__cpo7crbeginE,@object
	.size		_ZN34_INTERNAL_aec3521b_4_k_cu_3a6176a74cuda3std3__45__cpo7crbeginE,(_ZN34_INTERNAL_aec3521b_4_k_cu_3a6176a74cuda3std6ranges3__45__cpo4nextE - _ZN34_INTERNAL_aec3521b_4_k_cu_3a6176a74cuda3std3__45__cpo7crbeginE)
_ZN34_INTERNAL_aec3521b_4_k_cu_3a6176a74cuda3std3__45__cpo7crbeginE:
	.zero		1
	.type		_ZN34_INTERNAL_aec3521b_4_k_cu_3a6176a74cuda3std6ranges3__45__cpo4nextE,@object
	.size		_ZN34_INTERNAL_aec3521b_4_k_cu_3a6176a74cuda3std6ranges3__45__cpo4nextE,(_ZN34_INTERNAL_aec3521b_4_k_cu_3a6176a76thrust24THRUST_300001_SM_1000_NS8cuda_cub10par_nosyncE - _ZN34_INTERNAL_aec3521b_4_k_cu_3a6176a74cuda3std6ranges3__45__cpo4nextE)
_ZN34_INTERNAL_aec3521b_4_k_cu_3a6176a74cuda3std6ranges3__45__cpo4nextE:
	.zero		1
	.type		_ZN34_INTERNAL_aec3521b_4_k_cu_3a6176a76thrust24THRUST_300001_SM_1000_NS8cuda_cub10par_nosyncE,@object
	.size		_ZN34_INTERNAL_aec3521b_4_k_cu_3a6176a76thrust24THRUST_300001_SM_1000_NS8cuda_cub10par_nosyncE,(_ZN34_INTERNAL_aec3521b_4_k_cu_3a6176a74cuda3std6ranges3__45__cpo4swapE - _ZN34_INTERNAL_aec3521b_4_k_cu_3a6176a76thrust24THRUST_300001_SM_1000_NS8cuda_cub10par_nosyncE)
_ZN34_INTERNAL_aec3521b_4_k_cu_3a6176a76thrust24THRUST_300001_SM_1000_NS8cuda_cub10par_nosyncE:
	.zero		1
	.type		_ZN34_INTERNAL_aec3521b_4_k_cu_3a6176a74cuda3std6ranges3__45__cpo4swapE,@object
	.size		_ZN34_INTERNAL_aec3521b_4_k_cu_3a6176a74cuda3std6ranges3__45__cpo4swapE,(_ZN34_INTERNAL_aec3521b_4_k_cu_3a6176a76thrust24THRUST_300001_SM_1000_NS12placeholders3_10E - _ZN34_INTERNAL_aec3521b_4_k_cu_3a6176a74cuda3std6ranges3__45__cpo4swapE)
_ZN34_INTERNAL_aec3521b_4_k_cu_3a6176a74cuda3std6ranges3__45__cpo4swapE:
	.zero		1
	.type		_ZN34_INTERNAL_aec3521b_4_k_cu_3a6176a76thrust24THRUST_300001_SM_1000_NS12placeholders3_10E,@object
	.size		_ZN34_INTERNAL_aec3521b_4_k_cu_3a6176a76thrust24THRUST_300001_SM_1000_NS12placeholders3_10E,(_ZN34_INTERNAL_aec3521b_4_k_cu_3a6176a74cuda3std3__48in_placeE - _ZN34_INTERNAL_aec3521b_4_k_cu_3a6176a76thrust24THRUST_300001_SM_1000_NS12placeholders3_10E)
_ZN34_INTERNAL_aec3521b_4_k_cu_3a6176a76thrust24THRUST_300001_SM_1000_NS12placeholders3_10E:
	.zero		1
	.type		_ZN34_INTERNAL_aec3521b_4_k_cu_3a6176a74cuda3std3__48in_placeE,@object
	.size		_ZN34_INTERNAL_aec3521b_4_k_cu_3a6176a74cuda3std3__48in_placeE,(_ZN34_INTERNAL_aec3521b_4_k_cu_3a6176a74cuda3std6ranges3__45__cpo4sizeE - _ZN34_INTERNAL_aec3521b_4_k_cu_3a6176a74cuda3std3__48in_placeE)
_ZN34_INTERNAL_aec3521b_4_k_cu_3a6176a74cuda3std3__48in_placeE:
	.zero		1
	.type		_ZN34_INTERNAL_aec3521b_4_k_cu_3a6176a74cuda3std6ranges3__45__cpo4sizeE,@object
	.size		_ZN34_INTERNAL_aec3521b_4_k_cu_3a6176a74cuda3std6ranges3__45__cpo4sizeE,(_ZN34_INTERNAL_aec3521b_4_k_cu_3a6176a76thrust24THRUST_300001_SM_1000_NS12placeholders2_2E - _ZN34_INTERNAL_aec3521b_4_k_cu_3a6176a74cuda3std6ranges3__45__cpo4sizeE)
_ZN34_INTERNAL_aec3521b_4_k_cu_3a6176a74cuda3std6ranges3__45__cpo4sizeE:
	.zero		1
	.type		_ZN34_INTERNAL_aec3521b_4_k_cu_3a6176a76thrust24THRUST_300001_SM_1000_NS12placeholders2_2E,@object
	.size		_ZN34_INTERNAL_aec3521b_4_k_cu_3a6176a76thrust24THRUST_300001_SM_1000_NS12placeholders2_2E,(_ZN34_INTERNAL_aec3521b_4_k_cu_3a6176a74cuda3std3__45__cpo6cbeginE - _ZN34_INTERNAL_aec3521b_4_k_cu_3a6176a76thrust24THRUST_300001_SM_1000_NS12placeholders2_2E)
_ZN34_INTERNAL_aec3521b_4_k_cu_3a6176a76thrust24THRUST_300001_SM_1000_NS12placeholders2_2E:
	.zero		1
	.type		_ZN34_INTERNAL_aec3521b_4_k_cu_3a6176a74cuda3std3__45__cpo6cbeginE,@object
	.size		_ZN34_INTERNAL_aec3521b_4_k_cu_3a6176a74cuda3std3__45__cpo6cbeginE,(_ZN34_INTERNAL_aec3521b_4_k_cu_3a6176a74cuda3std6ranges3__45__cpo6cbeginE - _ZN34_INTERNAL_aec3521b_4_k_cu_3a6176a74cuda3std3__45__cpo6cbeginE)
_ZN34_INTERNAL_aec3521b_4_k_cu_3a6176a74cuda3std3__45__cpo6cbeginE:
	.zero		1
	.type		_ZN34_INTERNAL_aec3521b_4_k_cu_3a6176a74cuda3std6ranges3__45__cpo6cbeginE,@object
	.size		_ZN34_INTERNAL_aec3521b_4_k_cu_3a6176a74cuda3std6ranges3__45__cpo6cbeginE,(_ZN34_INTERNAL_aec3521b_4_k_cu_3a6176a76thrust24THRUST_300001_SM_1000_NS12placeholders2_7E - _ZN34_INTERNAL_aec3521b_4_k_cu_3a6176a74cuda3std6ranges3__45__cpo6cbeginE)
_ZN34_INTERNAL_aec3521b_4_k_cu_3a6176a74cuda3std6ranges3__45__cpo6cbeginE:
	.zero		1
	.type		_ZN34_INTERNAL_aec3521b_4_k_cu_3a6176a76thrust24THRUST_300001_SM_1000_NS12placeholders2_7E,@object
	.size		_ZN34_INTERNAL_aec3521b_4_k_cu_3a6176a76thrust24THRUST_300001_SM_1000_NS12placeholders2_7E,(_ZN34_INTERNAL_aec3521b_4_k_cu_3a6176a74cuda3std3__45__cpo5crendE - _ZN34_INTERNAL_aec3521b_4_k_cu_3a6176a76thrust24THRUST_300001_SM_1000_NS12placeholders2_7E)
_ZN34_INTERNAL_aec3521b_4_k_cu_3a6176a76thrust24THRUST_300001_SM_1000_NS12placeholders2_7E:
	.zero		1
	.type		_ZN34_INTERNAL_aec3521b_4_k_cu_3a6176a74cuda3std3__45__cpo5crendE,@object
	.size		_ZN34_INTERNAL_aec3521b_4_k_cu_3a6176a74cuda3std3__45__cpo5crendE,(_ZN34_INTERNAL_aec3521b_4_k_cu_3a6176a74cuda3std6ranges3__45__cpo4prevE - _ZN34_INTERNAL_aec3521b_4_k_cu_3a6176a74cuda3std3__45__cpo5crendE)
_ZN34_INTERNAL_aec3521b_4_k_cu_3a6176a74cuda3std3__45__cpo5crendE:
	.zero		1
	.type		_ZN34_INTERNAL_aec3521b_4_k_cu_3a6176a74cuda3std6ranges3__45__cpo4prevE,@object
	.size		_ZN34_INTERNAL_aec3521b_4_k_cu_3a6176a74cuda3std6ranges3__45__cpo4prevE,(_ZN34_INTERNAL_aec3521b_4_k_cu_3a6176a76thrust24THRUST_300001_SM_1000_NS6system6detail10sequential3seqE - _ZN34_INTERNAL_aec3521b_4_k_cu_3a6176a74cuda3std6ranges3__45__cpo4prevE)
_ZN34_INTERNAL_aec3521b_4_k_cu_3a6176a74cuda3std6ranges3__45__cpo4prevE:
	.zero		1
	.type		_ZN34_INTERNAL_aec3521b_4_k_cu_3a6176a76thrust24THRUST_300001_SM_1000_NS6system6detail10sequential3seqE,@object
	.size		_ZN34_INTERNAL_aec3521b_4_k_cu_3a6176a76thrust24THRUST_300001_SM_1000_NS6system6detail10sequential3seqE,(_ZN34_INTERNAL_aec3521b_4_k_cu_3a6176a74cuda3std6ranges3__45__cpo9iter_moveE - _ZN34_INTERNAL_aec3521b_4_k_cu_3a6176a76thrust24THRUST_300001_SM_1000_NS6system6detail10sequential3seqE)
_ZN34_INTERNAL_aec3521b_4_k_cu_3a6176a76thrust24THRUST_300001_SM_1000_NS6system6detail10sequential3seqE:
	.zero		1
	.type		_ZN34_INTERNAL_aec3521b_4_k_cu_3a6176a74cuda3std6ranges3__45__cpo9iter_moveE,@object
	.size		_ZN34_INTERNAL_aec3521b_4_k_cu_3a6176a74cuda3std6ranges3__45__cpo9iter_moveE,(_ZN34_INTERNAL_aec3521b_4_k_cu_3a6176a76thrust24THRUST_300001_SM_1000_NS3seqE - _ZN34_INTERNAL_aec3521b_4_k_cu_3a6176a74cuda3std6ranges3__45__cpo9iter_moveE)
_ZN34_INTERNAL_aec3521b_4_k_cu_3a6176a74cuda3std6ranges3__45__cpo9iter_moveE:
	.zero		1
	.type		_ZN34_INTERNAL_aec3521b_4_k_cu_3a6176a76thrust24THRUST_300001_SM_1000_NS3seqE,@object
	.size		_ZN34_INTERNAL_aec3521b_4_k_cu_3a6176a76thrust24THRUST_300001_SM_1000_NS3seqE,(_ZN34_INTERNAL_aec3521b_4_k_cu_3a6176a74cuda3std3__420unreachable_sentinelE - _ZN34_INTERNAL_aec3521b_4_k_cu_3a6176a76thrust24THRUST_300001_SM_1000_NS3seqE)
_ZN34_INTERNAL_aec3521b_4_k_cu_3a6176a76thrust24THRUST_300001_SM_1000_NS3seqE:
	.zero		1
	.type		_ZN34_INTERNAL_aec3521b_4_k_cu_3a6176a74cuda3std3__420unreachable_sentinelE,@object
	.size		_ZN34_INTERNAL_aec3521b_4_k_cu_3a6176a74cuda3std3__420unreachable_sentinelE,(_ZN34_INTERNAL_aec3521b_4_k_cu_3a6176a74cuda3std6ranges3__45__cpo5ssizeE - _ZN34_INTERNAL_aec3521b_4_k_cu_3a6176a74cuda3std3__420unreachable_sentinelE)
_ZN34_INTERNAL_aec3521b_4_k_cu_3a6176a74cuda3std3__420unreachable_sentinelE:
	.zero		1
	.type		_ZN34_INTERNAL_aec3521b_4_k_cu_3a6176a74cuda3std6ranges3__45__cpo5ssizeE,@object
	.size		_ZN34_INTERNAL_aec3521b_4_k_cu_3a6176a74cuda3std6ranges3__45__cpo5ssizeE,(_ZN34_INTERNAL_aec3521b_4_k_cu_3a6176a76thrust24THRUST_300001_SM_1000_NS12placeholders2_3E - _ZN34_INTERNAL_aec3521b_4_k_cu_3a6176a74cuda3std6ranges3__45__cpo5ssizeE)
_ZN34_INTERNAL_aec3521b_4_k_cu_3a6176a74cuda3std6ranges3__45__cpo5ssizeE:
	.zero		1
	.type		_ZN34_INTERNAL_aec3521b_4_k_cu_3a6176a76thrust24THRUST_300001_SM_1000_NS12placeholders2_3E,@object
	.size		_ZN34_INTERNAL_aec3521b_4_k_cu_3a6176a76thrust24THRUST_300001_SM_1000_NS12placeholders2_3E,(_ZN34_INTERNAL_aec3521b_4_k_cu_3a6176a74cuda3std3__45__cpo4cendE - _ZN34_INTERNAL_aec3521b_4_k_cu_3a6176a76thrust24THRUST_300001_SM_1000_NS12placeholders2_3E)
_ZN34_INTERNAL_aec3521b_4_k_cu_3a6176a76thrust24THRUST_300001_SM_1000_NS12placeholders2_3E:
	.zero		1
	.type		_ZN34_INTERNAL_aec3521b_4_k_cu_3a6176a74cuda3std3__45__cpo4cendE,@object
	.size		_ZN34_INTERNAL_aec3521b_4_k_cu_3a6176a74cuda3std3__45__cpo4cendE,(_ZN34_INTERNAL_aec3521b_4_k_cu_3a6176a74cuda3std6ranges3__45__cpo4cendE - _ZN34_INTERNAL_aec3521b_4_k_cu_3a6176a74cuda3std3__45__cpo4cendE)
_ZN34_INTERNAL_aec3521b_4_k_cu_3a6176a74cuda3std3__45__cpo4cendE:
	.zero		1
	.type		_ZN34_INTERNAL_aec3521b_4_k_cu_3a6176a74cuda3std6ranges3__45__cpo4cendE,@object
	.size		_ZN34_INTERNAL_aec3521b_4_k_cu_3a6176a74cuda3std6ranges3__45__cpo4cendE,(_ZN34_INTERNAL_aec3521b_4_k_cu_3a6176a76thrust24THRUST_300001_SM_1000_NS12placeholders2_9E - _ZN34_INTERNAL_aec3521b_4_k_cu_3a6176a74cuda3std6ranges3__45__cpo4cendE)
_ZN34_INTERNAL_aec3521b_4_k_cu_3a6176a74cuda3std6ranges3__45__cpo4cendE:
	.zero		1
	.type		_ZN34_INTERNAL_aec3521b_4_k_cu_3a6176a76thrust24THRUST_300001_SM_1000_NS12placeholders2_9E,@object
	.size		_ZN34_INTERNAL_aec3521b_4_k_cu_3a6176a76thrust24THRUST_300001_SM_1000_NS12placeholders2_9E,(_ZN34_INTERNAL_aec3521b_4_k_cu_3a6176a74cuda3std3__419piecewise_constructE - _ZN34_INTERNAL_aec3521b_4_k_cu_3a6176a76thrust24THRUST_300001_SM_1000_NS12placeholders2_9E)
_ZN34_INTERNAL_aec3521b_4_k_cu_3a6176a76thrust24THRUST_300001_SM_1000_NS12placeholders2_9E:
	.zero		1
	.type		_ZN34_INTERNAL_aec3521b_4_k_cu_3a6176a74cuda3std3__419piecewise_constructE,@object
	.size		_ZN34_INTERNAL_aec3521b_4_k_cu_3a6176a74cuda3std3__419piecewise_constructE,(_ZN34_INTERNAL_aec3521b_4_k_cu_3a6176a74cuda3std6ranges3__45__cpo5cdataE - _ZN34_INTERNAL_aec3521b_4_k_cu_3a6176a74cuda3std3__419piecewise_constructE)
_ZN34_INTERNAL_aec3521b_4_k_cu_3a6176a74cuda3std3__419piecewise_constructE:
	.zero		1
	.type		_ZN34_INTERNAL_aec3521b_4_k_cu_3a6176a74cuda3std6ranges3__45__cpo5cdataE,@object
	.size		_ZN34_INTERNAL_aec3521b_4_k_cu_3a6176a74cuda3std6ranges3__45__cpo5cdataE,(_ZN34_INTERNAL_aec3521b_4_k_cu_3a6176a76thrust24THRUST_300001_SM_1000_NS12placeholders2_1E - _ZN34_INTERNAL_aec3521b_4_k_cu_3a6176a74cuda3std6ranges3__45__cpo5cdataE)
_ZN34_INTERNAL_aec3521b_4_k_cu_3a6176a74cuda3std6ranges3__45__cpo5cdataE:
	.zero		1
	.type		_ZN34_INTERNAL_aec3521b_4_k_cu_3a6176a76thrust24THRUST_300001_SM_1000_NS12placeholders2_1E,@object
	.size		_ZN34_INTERNAL_aec3521b_4_k_cu_3a6176a76thrust24THRUST_300001_SM_1000_NS12placeholders2_1E,(_ZN34_INTERNAL_aec3521b_4_k_cu_3a6176a74cuda3std3__45__cpo3endE - _ZN34_INTERNAL_aec3521b_4_k_cu_3a6176a76thrust24THRUST_300001_SM_1000_NS12placeholders2_1E)
_ZN34_INTERNAL_aec3521b_4_k_cu_3a6176a76thrust24THRUST_300001_SM_1000_NS12placeholders2_1E:
	.zero		1
	.type		_ZN34_INTERNAL_aec3521b_4_k_cu_3a6176a74cuda3std3__45__cpo3endE,@object
	.size		_ZN34_INTERNAL_aec3521b_4_k_cu_3a6176a74cuda3std3__45__cpo3endE,(_ZN34_INTERNAL_aec3521b_4_k_cu_3a6176a74cuda3std6ranges3__45__cpo3endE - _ZN34_INTERNAL_aec3521b_4_k_cu_3a6176a74cuda3std3__45__cpo3endE)
_ZN34_INTERNAL_aec3521b_4_k_cu_3a6176a74cuda3std3__45__cpo3endE:
	.zero		1
	.type		_ZN34_INTERNAL_aec3521b_4_k_cu_3a6176a74cuda3std6ranges3__45__cpo3endE,@object
	.size		_ZN34_INTERNAL_aec3521b_4_k_cu_3a6176a74cuda3std6ranges3__45__cpo3endE,(_ZN34_INTERNAL_aec3521b_4_k_cu_3a6176a76thrust24THRUST_300001_SM_1000_NS12placeholders2_5E - _ZN34_INTERNAL_aec3521b_4_k_cu_3a6176a74cuda3std6ranges3__45__cpo3endE)
_ZN34_INTERNAL_aec3521b_4_k_cu_3a6176a74cuda3std6ranges3__45__cpo3endE:
	.zero		1
	.type		_ZN34_INTERNAL_aec3521b_4_k_cu_3a6176a76thrust24THRUST_300001_SM_1000_NS12placeholders2_5E,@object
	.size		_ZN34_INTERNAL_aec3521b_4_k_cu_3a6176a76thrust24THRUST_300001_SM_1000_NS12placeholders2_5E,(_ZN34_INTERNAL_aec3521b_4_k_cu_3a6176a74cuda3std3__45__cpo4rendE - _ZN34_INTERNAL_aec3521b_4_k_cu_3a6176a76thrust24THRUST_300001_SM_1000_NS12placeholders2_5E)
_ZN34_INTERNAL_aec3521b_4_k_cu_3a6176a76thrust24THRUST_300001_SM_1000_NS12placeholders2_5E:
	.zero		1
	.type		_ZN34_INTERNAL_aec3521b_4_k_cu_3a6176a74cuda3std3__45__cpo4rendE,@object
	.size		_ZN34_INTERNAL_aec3521b_4_k_cu_3a6176a74cuda3std3__45__cpo4rendE,(_ZN34_INTERNAL_aec3521b_4_k_cu_3a6176a74cuda3std6ranges3__45__cpo9iter_swapE - _ZN34_INTERNAL_aec3521b_4_k_cu_3a6176a74cuda3std3__45__cpo4rendE)
_ZN34_INTERNAL_aec3521b_4_k_cu_3a6176a74cuda3std3__45__cpo4rendE:
	.zero		1
	.type		_ZN34_INTERNAL_aec3521b_4_k_cu_3a6176a74cuda3std6ranges3__45__cpo9iter_swapE,@object
	.size		_ZN34_INTERNAL_aec3521b_4_k_cu_3a6176a74cuda3std6ranges3__45__cpo9iter_swapE,(_ZN34_INTERNAL_aec3521b_4_k_cu_3a6176a74cuda3std3__48unexpectE - _ZN34_INTERNAL_aec3521b_4_k_cu_3a6176a74cuda3std6ranges3__45__cpo9iter_swapE)
_ZN34_INTERNAL_aec3521b_4_k_cu_3a6176a74cuda3std6ranges3__45__cpo9iter_swapE:
	.zero		1
	.type		_ZN34_INTERNAL_aec3521b_4_k_cu_3a6176a74cuda3std3__48unexpectE,@object
	.size		_ZN34_INTERNAL_aec3521b_4_k_cu_3a6176a74cuda3std3__48unexpectE,(_ZN34_INTERNAL_aec3521b_4_k_cu_3a6176a76thrust24THRUST_300001_SM_1000_NS8cuda_cub3parE - _ZN34_INTERNAL_aec3521b_4_k_cu_3a6176a74cuda3std3__48unexpectE)
_ZN34_INTERNAL_aec3521b_4_k_cu_3a6176a74cuda3std3__48unexpectE:
	.zero		1
	.type		_ZN34_INTERNAL_aec3521b_4_k_cu_3a6176a76thrust24THRUST_300001_SM_1000_NS8cuda_cub3parE,@object
	.size		_ZN34_INTERNAL_aec3521b_4_k_cu_3a6176a76thrust24THRUST_300001_SM_1000_NS8cuda_cub3parE,(.L_45 - _ZN34_INTERNAL_aec3521b_4_k_cu_3a6176a76thrust24THRUST_300001_SM_1000_NS8cuda_cub3parE)
_ZN34_INTERNAL_aec3521b_4_k_cu_3a6176a76thrust24THRUST_300001_SM_1000_NS8cuda_cub3parE:
	.zero		1
.L_45:


//--------------------- .nv.shared._Z3runP5Statemi --------------------------
	.section	.nv.shared._Z3runP5Statemi,"aw",@nobits
	.sectionflags	@""
	.align	16
	.zero		1024


//--------------------- .nv.constant0._ZN3cub18CUB_300001_SM_10006detail11EmptyKernelIvEEvv --------------------------
	.section	.nv.constant0._ZN3cub18CUB_300001_SM_10006detail11EmptyKernelIvEEvv,"a",@progbits
	.sectionflags	@""
	.align	4
.nv.constant0._ZN3cub18CUB_300001_SM_10006detail11EmptyKernelIvEEvv:
	.zero		896


//--------------------- .nv.constant0._Z3runP5Statemi --------------------------
	.section	.nv.constant0._Z3runP5Statemi,"a",@progbits
	.sectionflags	@""
	.align	4
.nv.constant0._Z3runP5Statemi:
	.zero		916


//--------------------- SYMBOLS --------------------------

	.type		.nv.reservedSmem.offset0,@object
	.size		.nv.reservedSmem.offset0,0x4
	.type		.nv.reservedSmem.cap,@object
	.size		.nv.reservedSmem.cap,0x4
	.type		vprintf,@function
